	.target	sm_90a

	.elftype	@"ET_EXEC"


//--------------------- .note.nv.tkinfo           --------------------------
	.section	.note.nv.tkinfo,"",@"SHT_NOTE"
	.sectionflags	@"SHF_NOTE_NV_TKINFO"
	.tkinfo
        /*0018*/ 	.word	0x00000002
        /*0030*/ 	.string	""
        /*0030*/ 	.string	"ptxas"
        /*0030*/ 	.string	"Cuda compilation tools, release 13.0, V13.0.88"
        /*0030*/ 	.string	"Build cuda_13.0.r13.0/compiler.36424714_0"
        /*0030*/ 	.string	"-v  -suppress-debug-info  -lineinfo  -arch sm_90a "



//--------------------- .note.nv.cuinfo           --------------------------
	.section	.note.nv.cuinfo,"",@"SHT_NOTE"
	.sectionflags	@"SHF_NOTE_NV_CUINFO"
        /*0018*/ 	.short	0x0002
        /*001a*/ 	.short	0x005a
        /*001c*/ 	.short	0x0082
	.zero		2


//--------------------- .nv.info                  --------------------------
	.section	.nv.info,"",@"SHT_CUDA_INFO"
	.align	4


	//----- nvinfo : EIATTR_REGCOUNT
	.align		4
        /*0000*/ 	.byte	0x04, 0x2f
        /*0002*/ 	.short	(.L_1 - .L_0)
	.align		4
.L_0:
        /*0004*/ 	.word	index@(matmul_kernel)
        /*0008*/ 	.word	0x00000048


	//----- nvinfo : EIATTR_FRAME_SIZE
	.align		4
.L_1:
        /*000c*/ 	.byte	0x04, 0x11
        /*000e*/ 	.short	(.L_3 - .L_2)
	.align		4
.L_2:
        /*0010*/ 	.word	index@(matmul_kernel)
        /*0014*/ 	.word	0x00000000


	//----- nvinfo : EIATTR_MIN_STACK_SIZE
	.align		4
.L_3:
        /*0018*/ 	.byte	0x04, 0x12
        /*001a*/ 	.short	(.L_5 - .L_4)
	.align		4
.L_4:
        /*001c*/ 	.word	index@(matmul_kernel)
        /*0020*/ 	.word	0x00000000
.L_5:


//--------------------- .nv.compat                --------------------------
	.section	.nv.compat,"",@"SHT_CUDA_COMPAT_INFO"
	.align	4
        /*0000*/ 	.byte	0x02, 0x09, 0x01, 0x00, 0x02, 0x02, 0x02, 0x00, 0x02, 0x05, 0x05, 0x00, 0x03, 0x07, 0x01, 0x01
        /*0010*/ 	.byte	0x02, 0x03, 0x00, 0x00, 0x02, 0x06, 0x01, 0x00, 0x04, 0x0b, 0x08, 0x00, 0x00, 0x00, 0x00, 0x00
        /*0020*/ 	.byte	0x00, 0x00, 0x00, 0x00


//--------------------- .nv.info.matmul_kernel    --------------------------
	.section	.nv.info.matmul_kernel,"",@"SHT_CUDA_INFO"
	.sectionflags	@""
	.align	4


	//----- nvinfo : EIATTR_CUDA_API_VERSION
	.align		4
        /*0000*/ 	.byte	0x04, 0x37
        /*0002*/ 	.short	(.L_7 - .L_6)
.L_6:
        /*0004*/ 	.word	0x00000082


	//----- nvinfo : EIATTR_KPARAM_INFO
	.align		4
.L_7:
        /*0008*/ 	.byte	0x04, 0x17
        /*000a*/ 	.short	(.L_9 - .L_8)
.L_8:
        /*000c*/ 	.word	0x00000000
        /*0010*/ 	.short	0x000d
        /*0012*/ 	.short	0x0048
        /*0014*/ 	.byte	0x00, 0xf4, 0x21, 0x00


	//----- nvinfo : EIATTR_KPARAM_INFO
	.align		4
.L_9:
        /*0018*/ 	.byte	0x04, 0x17
        /*001a*/ 	.short	(.L_11 - .L_10)
.L_10:
        /*001c*/ 	.word	0x00000000
        /*0020*/ 	.short	0x000c
        /*0022*/ 	.short	0x0040
        /*0024*/ 	.byte	0x00, 0xf4, 0x21, 0x00


	//----- nvinfo : EIATTR_KPARAM_INFO
	.align		4
.L_11:
        /*0028*/ 	.byte	0x04, 0x17
        /*002a*/ 	.short	(.L_13 - .L_12)
.L_12:
        /*002c*/ 	.word	0x00000000
        /*0030*/ 	.short	0x000b
        /*0032*/ 	.short	0x0038
        /*0034*/ 	.byte	0x00, 0xf0, 0x11, 0x00


	//----- nvinfo : EIATTR_KPARAM_INFO
	.align		4
.L_13:
        /*0038*/ 	.byte	0x04, 0x17
        /*003a*/ 	.short	(.L_15 - .L_14)
.L_14:
        /*003c*/ 	.word	0x00000000
        /*0040*/ 	.short	0x000a
        /*0042*/ 	.short	0x0034
        /*0044*/ 	.byte	0x00, 0xf0, 0x11, 0x00


	//----- nvinfo : EIATTR_KPARAM_INFO
	.align		4
.L_15:
        /*0048*/ 	.byte	0x04, 0x17
        /*004a*/ 	.short	(.L_17 - .L_16)
.L_16:
        /*004c*/ 	.word	0x00000000
        /*0050*/ 	.short	0x0009
        /*0052*/ 	.short	0x0030
        /*0054*/ 	.byte	0x00, 0xf0, 0x11, 0x00


	//----- nvinfo : EIATTR_KPARAM_INFO
	.align		4
.L_17:
        /*0058*/ 	.byte	0x04, 0x17
        /*005a*/ 	.short	(.L_19 - .L_18)
.L_18:
        /*005c*/ 	.word	0x00000000
        /*0060*/ 	.short	0x0008
        /*0062*/ 	.short	0x002c
        /*0064*/ 	.byte	0x00, 0xf0, 0x11, 0x00


	//----- nvinfo : EIATTR_KPARAM_INFO
	.align		4
.L_19:
        /*0068*/ 	.byte	0x04, 0x17
        /*006a*/ 	.short	(.L_21 - .L_20)
.L_20:
        /*006c*/ 	.word	0x00000000
        /*0070*/ 	.short	0x0007
        /*0072*/ 	.short	0x0028
        /*0074*/ 	.byte	0x00, 0xf0, 0x11, 0x00


	//----- nvinfo : EIATTR_KPARAM_INFO
	.align		4
.L_21:
        /*0078*/ 	.byte	0x04, 0x17
        /*007a*/ 	.short	(.L_23 - .L_22)
.L_22:
        /*007c*/ 	.word	0x00000000
        /*0080*/ 	.short	0x0006
        /*0082*/ 	.short	0x0024
        /*0084*/ 	.byte	0x00, 0xf0, 0x11, 0x00


	//----- nvinfo : EIATTR_KPARAM_INFO
	.align		4
.L_23:
        /*0088*/ 	.byte	0x04, 0x17
        /*008a*/ 	.short	(.L_25 - .L_24)
.L_24:
        /*008c*/ 	.word	0x00000000
        /*0090*/ 	.short	0x0005
        /*0092*/ 	.short	0x0020
        /*0094*/ 	.byte	0x00, 0xf0, 0x11, 0x00


	//----- nvinfo : EIATTR_KPARAM_INFO
	.align		4
.L_25:
        /*0098*/ 	.byte	0x04, 0x17
        /*009a*/ 	.short	(.L_27 - .L_26)
.L_26:
        /*009c*/ 	.word	0x00000000
        /*00a0*/ 	.short	0x0004
        /*00a2*/ 	.short	0x001c
        /*00a4*/ 	.byte	0x00, 0xf0, 0x11, 0x00


	//----- nvinfo : EIATTR_KPARAM_INFO
	.align		4
.L_27:
        /*00a8*/ 	.byte	0x04, 0x17
        /*00aa*/ 	.short	(.L_29 - .L_28)
.L_28:
        /*00ac*/ 	.word	0x00000000
        /*00b0*/ 	.short	0x0003
        /*00b2*/ 	.short	0x0018
        /*00b4*/ 	.byte	0x00, 0xf0, 0x11, 0x00


	//----- nvinfo : EIATTR_KPARAM_INFO
	.align		4
.L_29:
        /*00b8*/ 	.byte	0x04, 0x17
        /*00ba*/ 	.short	(.L_31 - .L_30)
.L_30:
        /*00bc*/ 	.word	0x00000000
        /*00c0*/ 	.short	0x0002
        /*00c2*/ 	.short	0x0010
        /*00c4*/ 	.byte	0x00, 0xf4, 0x21, 0x00


	//----- nvinfo : EIATTR_KPARAM_INFO
	.align		4
.L_31:
        /*00c8*/ 	.byte	0x04, 0x17
        /*00ca*/ 	.short	(.L_33 - .L_32)
.L_32:
        /*00cc*/ 	.word	0x00000000
        /*00d0*/ 	.short	0x0001
        /*00d2*/ 	.short	0x0008
        /*00d4*/ 	.byte	0x00, 0xf4, 0x21, 0x00


	//----- nvinfo : EIATTR_KPARAM_INFO
	.align		4
.L_33:
        /*00d8*/ 	.byte	0x04, 0x17
        /*00da*/ 	.short	(.L_35 - .L_34)
.L_34:
        /*00dc*/ 	.word	0x00000000
        /*00e0*/ 	.short	0x0000
        /*00e2*/ 	.short	0x0000
        /*00e4*/ 	.byte	0x00, 0xf4, 0x21, 0x00


	//----- nvinfo : EIATTR_SPARSE_MMA_MASK
	.align		4
.L_35:
        /*00e8*/ 	.byte	0x03, 0x50
        /*00ea*/ 	.short	0x0000


	//----- nvinfo : EIATTR_MAXREG_COUNT
	.align		4
        /*00ec*/ 	.byte	0x03, 0x1b
        /*00ee*/ 	.short	0x00ff


	//----- nvinfo : EIATTR_NUM_BARRIERS
	.align		4
        /*00f0*/ 	.byte	0x02, 0x4c
        /*00f2*/ 	.byte	0x01
	.zero		1


	//----- nvinfo : EIATTR_MERCURY_ISA_VERSION
	.align		4
        /*00f4*/ 	.byte	0x03, 0x5f
        /*00f6*/ 	.short	0x0101


	//----- nvinfo : EIATTR_EXIT_INSTR_OFFSETS
	.align		4
        /*00f8*/ 	.byte	0x04, 0x1c
        /*00fa*/ 	.short	(.L_37 - .L_36)


	//   ....[0]....
.L_36:
        /*00fc*/ 	.word	0x00001ff0


	//   ....[1]....
        /*0100*/ 	.word	0x00002010


	//----- nvinfo : EIATTR_REQNTID
	.align		4
.L_37:
        /*0104*/ 	.byte	0x04, 0x10
        /*0106*/ 	.short	(.L_39 - .L_38)
.L_38:
        /*0108*/ 	.word	0x00000080
        /*010c*/ 	.word	0x00000001
        /*0110*/ 	.word	0x00000001


	//----- nvinfo : EIATTR_CBANK_PARAM_SIZE
	.align		4
.L_39:
        /*0114*/ 	.byte	0x03, 0x19
        /*0116*/ 	.short	0x0050


	//----- nvinfo : EIATTR_PARAM_CBANK
	.align		4
        /*0118*/ 	.byte	0x04, 0x0a
        /*011a*/ 	.short	(.L_41 - .L_40)
	.align		4
.L_40:
        /*011c*/ 	.word	index@(.nv.constant0.matmul_kernel)
        /*0120*/ 	.short	0x0210
        /*0122*/ 	.short	0x0050


	//----- nvinfo : EIATTR_SW_WAR
	.align		4
.L_41:
        /*0124*/ 	.byte	0x04, 0x36
        /*0126*/ 	.short	(.L_43 - .L_42)
.L_42:
        /*0128*/ 	.word	0x00000008
.L_43:


//--------------------- .nv.callgraph             --------------------------
	.section	.nv.callgraph,"",@"SHT_CUDA_CALLGRAPH"
	.align	4
	.sectionentsize	8
	.align		4
        /*0000*/ 	.word	0x00000000
	.align		4
        /*0004*/ 	.word	0xffffffff
	.align		4
        /*0008*/ 	.word	0x00000000
	.align		4
        /*000c*/ 	.word	0xfffffffe
	.align		4
        /*0010*/ 	.word	0x00000000
	.align		4
        /*0014*/ 	.word	0xfffffffd
	.align		4
        /*0018*/ 	.word	0x00000000
	.align		4
        /*001c*/ 	.word	0xfffffffc


//--------------------- .text.matmul_kernel       --------------------------
	.section	.text.matmul_kernel,"ax",@progbits
	.align	128
        .global         matmul_kernel
        .type           matmul_kernel,@function
        .size           matmul_kernel,(.L_x_3 - matmul_kernel)
        .other          matmul_kernel,@"STO_CUDA_ENTRY STV_DEFAULT"
matmul_kernel:
.text.matmul_kernel:
[----:B------:R-:W-:Y:S08]  /*0000*/  LDC R1, c[0x0][0x28] ;  /* 0x00000a00ff017b82 */ /* 0x000ff00000000800 */
[----:B------:R-:W0:Y:S01]  /*0010*/  LDC.64 R20, c[0x0][0x228] ;  /* 0x00008a00ff147b82 */ /* 0x000e220000000a00 */
[----:B------:R-:W1:Y:S01]  /*0020*/  S2R R5, SR_CTAID.X ;  /* 0x0000000000057919 */ /* 0x000e620000002500 */
[----:B------:R-:W-:Y:S01]  /*0030*/  UMOV UR4, 0x400 ;  /* 0x0000040000047882 */ /* 0x000fe20000000000 */
[----:B------:R-:W-:-:S05]  /*0040*/  ULDC.64 UR8, c[0x0][0x208] ;  /* 0x0000820000087ab9 */ /* 0x000fca0000000a00 */
[----:B------:R-:W2:Y:S08]  /*0050*/  LDC R39, c[0x0][0x230] ;  /* 0x00008c00ff277b82 */ /* 0x000eb00000000800 */
[----:B------:R-:W3:Y:S01]  /*0060*/  S2UR UR5, SR_CgaCtaId ;  /* 0x00000000000579c3 */ /* 0x000ee20000008800 */
[----:B0-----:R-:W-:-:S05]  /*0070*/  VIADD R0, R21, 0x1f ;  /* 0x0000001f15007836 */ /* 0x001fca0000000000 */
[----:B------:R-:W-:Y:S01]  /*0080*/  SHF.R.S32.HI R3, RZ, 0x1f, R0 ;  /* 0x0000001fff037819 */ /* 0x000fe20000011400 */
[----:B--2---:R-:W-:-:S03]  /*0090*/  VIADD R39, R39, 0x1f ;  /* 0x0000001f27277836 */ /* 0x004fc60000000000 */
[----:B------:R-:W-:Y:S02]  /*00a0*/  LEA.HI R3, R3, R0, RZ, 0x5 ;  /* 0x0000000003037211 */ /* 0x000fe400078f28ff */
[----:B-1----:R-:W-:Y:S02]  /*00b0*/  IABS R8, R5 ;  /* 0x0000000500087213 */ /* 0x002fe40000000000 */
[----:B------:R-:W-:Y:S01]  /*00c0*/  SHF.R.S32.HI R3, RZ, 0x5, R3 ;  /* 0x00000005ff037819 */ /* 0x000fe20000011403 */
[----:B---3--:R-:W-:-:S04]  /*00d0*/  ULEA UR4, UR5, UR4, 0x18 ;  /* 0x0000000405047291 */ /* 0x008fc8000f8ec03f */
[----:B------:R-:W-:-:S05]  /*00e0*/  IMAD.SHL.U32 R4, R3, 0x8, RZ ;  /* 0x0000000803047824 */ /* 0x000fca00078e00ff */
[-C--:B------:R-:W-:Y:S02]  /*00f0*/  IABS R7, R4.reuse ;  /* 0x0000000400077213 */ /* 0x080fe40000000000 */
[----:B------:R-:W-:Y:S02]  /*0100*/  IABS R10, R4 ;  /* 0x00000004000a7213 */ /* 0x000fe40000000000 */
[----:B------:R-:W0:Y:S08]  /*0110*/  I2F.RP R0, R7 ;  /* 0x0000000700007306 */ /* 0x000e300000209400 */
[----:B0-----:R-:W0:Y:S02]  /*0120*/  MUFU.RCP R0, R0 ;  /* 0x0000000000007308 */ /* 0x001e240000001000 */
[----:B0-----:R-:W-:-:S02]  /*0130*/  VIADD R2, R0, 0xffffffe ;  /* 0x0ffffffe00027836 */ /* 0x001fc40000000000 */
[----:B------:R-:W-:-:S04]  /*0140*/  IMAD.MOV R0, RZ, RZ, -R10 ;  /* 0x000000ffff007224 */ /* 0x000fc800078e0a0a */
[----:B------:R0:W1:Y:S02]  /*0150*/  F2I.FTZ.U32.TRUNC.NTZ R3, R2 ;  /* 0x0000000200037305 */ /* 0x000064000021f000 */
[----:B0-----:R-:W-:Y:S02]  /*0160*/  IMAD.MOV.U32 R2, RZ, RZ, RZ ;  /* 0x000000ffff027224 */ /* 0x001fe400078e00ff */
[----:B-1----:R-:W-:-:S04]  /*0170*/  IMAD.MOV R6, RZ, RZ, -R3 ;  /* 0x000000ffff067224 */ /* 0x002fc800078e0a03 */
[----:B------:R-:W-:Y:S02]  /*0180*/  IMAD R9, R6, R7, RZ ;  /* 0x0000000706097224 */ /* 0x000fe400078e02ff */
[----:B------:R-:W-:Y:S02]  /*0190*/  IMAD.MOV.U32 R6, RZ, RZ, R8 ;  /* 0x000000ffff067224 */ /* 0x000fe400078e0008 */
[----:B------:R-:W-:-:S06]  /*01a0*/  IMAD.HI.U32 R3, R3, R9, R2 ;  /* 0x0000000903037227 */ /* 0x000fcc00078e0002 */
[----:B------:R-:W-:-:S04]  /*01b0*/  IMAD.HI.U32 R3, R3, R6, RZ ;  /* 0x0000000603037227 */ /* 0x000fc800078e00ff */
[----:B------:R-:W-:-:S05]  /*01c0*/  IMAD R0, R3, R0, R6 ;  /* 0x0000000003007224 */ /* 0x000fca00078e0206 */
[----:B------:R-:W-:-:S13]  /*01d0*/  ISETP.GT.U32.AND P1, PT, R7, R0, PT ;  /* 0x000000000700720c */ /* 0x000fda0003f24070 */
[----:B------:R-:W-:Y:S02]  /*01e0*/  @!P1 IMAD.IADD R0, R0, 0x1, -R7 ;  /* 0x0000000100009824 */ /* 0x000fe400078e0a07 */
[----:B------:R-:W-:Y:S01]  /*01f0*/  @!P1 VIADD R3, R3, 0x1 ;  /* 0x0000000103039836 */ /* 0x000fe20000000000 */
[----:B------:R-:W-:Y:S02]  /*0200*/  ISETP.NE.AND P1, PT, R4, RZ, PT ;  /* 0x000000ff0400720c */ /* 0x000fe40003f25270 */
[----:B------:R-:W-:Y:S02]  /*0210*/  ISETP.GE.U32.AND P0, PT, R0, R7, PT ;  /* 0x000000070000720c */ /* 0x000fe40003f06070 */
[----:B------:R-:W-:-:S04]  /*0220*/  LOP3.LUT R0, R5, R4, RZ, 0x3c, !PT ;  /* 0x0000000405007212 */ /* 0x000fc800078e3cff */
[----:B------:R-:W-:Y:S01]  /*0230*/  ISETP.GE.AND P2, PT, R0, RZ, PT ;  /* 0x000000ff0000720c */ /* 0x000fe20003f46270 */
[----:B------:R-:W-:-:S06]  /*0240*/  VIADD R0, R20, 0xf ;  /* 0x0000000f14007836 */ /* 0x000fcc0000000000 */
[----:B------:R-:W-:-:S04]  /*0250*/  @P0 VIADD R3, R3, 0x1 ;  /* 0x0000000103030836 */ /* 0x000fc80000000000 */
[----:B------:R-:W-:Y:S01]  /*0260*/  IMAD.MOV.U32 R2, RZ, RZ, R3 ;  /* 0x000000ffff027224 */ /* 0x000fe200078e0003 */
[----:B------:R-:W-:-:S03]  /*0270*/  SHF.R.S32.HI R3, RZ, 0x1f, R0 ;  /* 0x0000001fff037819 */ /* 0x000fc60000011400 */
[----:B------:R-:W-:Y:S01]  /*0280*/  @!P2 IMAD.MOV R2, RZ, RZ, -R2 ;  /* 0x000000ffff02a224 */ /* 0x000fe200078e0a02 */
[----:B------:R-:W-:Y:S02]  /*0290*/  @!P1 LOP3.LUT R2, RZ, R4, RZ, 0x33, !PT ;  /* 0x00000004ff029212 */ /* 0x000fe400078e33ff */
[----:B------:R-:W-:-:S03]  /*02a0*/  LEA.HI R3, R3, R0, RZ, 0x4 ;  /* 0x0000000003037211 */ /* 0x000fc600078f20ff */
[----:B------:R-:W-:Y:S02]  /*02b0*/  IMAD.SHL.U32 R8, R2, 0x8, RZ ;  /* 0x0000000802087824 */ /* 0x000fe400078e00ff */
[----:B------:R-:W-:-:S03]  /*02c0*/  IMAD.MOV R2, RZ, RZ, -R2 ;  /* 0x000000ffff027224 */ /* 0x000fc600078e0a02 */
[----:B------:R-:W-:Y:S01]  /*02d0*/  LEA.HI.SX32 R3, R3, -R8, 0x1c ;  /* 0x8000000803037211 */ /* 0x000fe200078fe2ff */
[----:B------:R-:W-:-:S03]  /*02e0*/  IMAD R4, R4, R2, R5 ;  /* 0x0000000204047224 */ /* 0x000fc600078e0205 */
[----:B------:R-:W-:Y:S02]  /*02f0*/  VIMNMX R11, R3, 0x8, PT ;  /* 0x00000008030b7848 */ /* 0x000fe40003fe0100 */
[----:B------:R-:W-:Y:S02]  /*0300*/  IABS R9, R4 ;  /* 0x0000000400097213 */ /* 0x000fe40000000000 */
[----:B------:R-:W-:-:S04]  /*0310*/  IABS R7, R11 ;  /* 0x0000000b00077213 */ /* 0x000fc80000000000 */
[----:B------:R-:W0:Y:S08]  /*0320*/  I2F.RP R0, R7 ;  /* 0x0000000700007306 */ /* 0x000e300000209400 */
[----:B0-----:R-:W0:Y:S02]  /*0330*/  MUFU.RCP R0, R0 ;  /* 0x0000000000007308 */ /* 0x001e240000001000 */
[----:B0-----:R-:W-:-:S06]  /*0340*/  VIADD R3, R0, 0xffffffe ;  /* 0x0ffffffe00037836 */ /* 0x001fcc0000000000 */
[----:B------:R-:W0:Y:S02]  /*0350*/  F2I.FTZ.U32.TRUNC.NTZ R3, R3 ;  /* 0x0000000300037305 */ /* 0x000e24000021f000 */
[----:B0-----:R-:W-:-:S04]  /*0360*/  IMAD.MOV R6, RZ, RZ, -R3 ;  /* 0x000000ffff067224 */ /* 0x001fc800078e0a03 */
[----:B------:R-:W-:Y:S01]  /*0370*/  IMAD.MOV.U32 R2, RZ, RZ, R6 ;  /* 0x000000ffff027224 */ /* 0x000fe200078e0006 */
[----:B------:R-:W-:-:S03]  /*0380*/  IABS R6, R11 ;  /* 0x0000000b00067213 */ /* 0x000fc60000000000 */
[----:B------:R-:W-:Y:S02]  /*0390*/  IMAD R5, R2, R7, RZ ;  /* 0x0000000702057224 */ /* 0x000fe400078e02ff */
[----:B------:R-:W-:Y:S02]  /*03a0*/  IMAD.MOV.U32 R2, RZ, RZ, RZ ;  /* 0x000000ffff027224 */ /* 0x000fe400078e00ff */
[----:B------:R-:W-:Y:S02]  /*03b0*/  IMAD.MOV R0, RZ, RZ, -R6 ;  /* 0x000000ffff007224 */ /* 0x000fe400078e0a06 */
[----:B------:R-:W-:Y:S01]  /*03c0*/  IMAD.HI.U32 R2, R3, R5, R2 ;  /* 0x0000000503027227 */ /* 0x000fe200078e0002 */
[----:B------:R-:W-:-:S04]  /*03d0*/  LOP3.LUT R3, R4, R11, RZ, 0x3c, !PT ;  /* 0x0000000b04037212 */ /* 0x000fc800078e3cff */
[----:B------:R-:W-:Y:S01]  /*03e0*/  ISETP.GE.AND P2, PT, R3, RZ, PT ;  /* 0x000000ff0300720c */ /* 0x000fe20003f46270 */
[----:B------:R-:W-:-:S04]  /*03f0*/  IMAD.HI.U32 R2, R2, R9, RZ ;  /* 0x0000000902027227 */ /* 0x000fc800078e00ff */
[----:B------:R-:W-:-:S05]  /*0400*/  IMAD R0, R2, R0, R9 ;  /* 0x0000000002007224 */ /* 0x000fca00078e0209 */
[----:B------:R-:W-:-:S13]  /*0410*/  ISETP.GT.U32.AND P1, PT, R7, R0, PT ;  /* 0x000000000700720c */ /* 0x000fda0003f24070 */
[----:B------:R-:W-:Y:S02]  /*0420*/  @!P1 IMAD.IADD R0, R0, 0x1, -R7 ;  /* 0x0000000100009824 */ /* 0x000fe400078e0a07 */
[----:B------:R-:W-:Y:S01]  /*0430*/  @!P1 VIADD R2, R2, 0x1 ;  /* 0x0000000102029836 */ /* 0x000fe20000000000 */
[----:B------:R-:W-:Y:S02]  /*0440*/  ISETP.NE.AND P1, PT, R11, RZ, PT ;  /* 0x000000ff0b00720c */ /* 0x000fe40003f25270 */
[----:B------:R-:W-:Y:S02]  /*0450*/  ISETP.GE.U32.AND P0, PT, R0, R7, PT ;  /* 0x000000070000720c */ /* 0x000fe40003f06070 */
[----:B------:R-:W0:Y:S11]  /*0460*/  S2R R0, SR_TID.X ;  /* 0x0000000000007919 */ /* 0x000e360000002100 */
[----:B------:R-:W-:Y:S01]  /*0470*/  @P0 VIADD R2, R2, 0x1 ;  /* 0x0000000102020836 */ /* 0x000fe20000000000 */
[----:B------:R-:W-:-:S03]  /*0480*/  ISETP.GT.AND P0, PT, R39, 0x1f, PT ;  /* 0x0000001f2700780c */ /* 0x000fc60003f04270 */
[----:B------:R-:W-:-:S04]  /*0490*/  IMAD.MOV.U32 R6, RZ, RZ, R2 ;  /* 0x000000ffff067224 */ /* 0x000fc800078e0002 */
[----:B------:R-:W-:Y:S01]  /*04a0*/  @!P2 IMAD.MOV R6, RZ, RZ, -R6 ;  /* 0x000000ffff06a224 */ /* 0x000fe200078e0a06 */
[----:B------:R-:W-:-:S05]  /*04b0*/  @!P1 LOP3.LUT R6, RZ, R11, RZ, 0x33, !PT ;  /* 0x0000000bff069212 */ /* 0x000fca00078e33ff */
[----:B------:R-:W-:Y:S01]  /*04c0*/  IMAD.MOV R2, RZ, RZ, -R6 ;  /* 0x000000ffff027224 */ /* 0x000fe200078e0a06 */
[----:B------:R-:W-:Y:S02]  /*04d0*/  @!P0 CS2R R16, SRZ ;  /* 0x0000000000108805 */ /* 0x000fe4000001ff00 */
[----:B------:R-:W-:Y:S01]  /*04e0*/  @!P0 CS2R R18, SRZ ;  /* 0x0000000000128805 */ /* 0x000fe2000001ff00 */
[----:B------:R-:W-:Y:S02]  /*04f0*/  IMAD.SHL.U32 R6, R6, 0x20, RZ ;  /* 0x0000002006067824 */ /* 0x000fe400078e00ff */
[----:B------:R-:W-:Y:S01]  /*0500*/  IMAD R2, R11, R2, R4 ;  /* 0x000000020b027224 */ /* 0x000fe200078e0204 */
[C---:B0-----:R-:W-:Y:S01]  /*0510*/  LOP3.LUT R3, R0.reuse, 0xf, RZ, 0xc0, !PT ;  /* 0x0000000f00037812 */ /* 0x041fe200078ec0ff */
[----:B------:R-:W-:Y:S01]  /*0520*/  @!P0 IMAD.SHL.U32 R7, R0, 0x20, RZ ;  /* 0x0000002000078824 */ /* 0x000fe200078e00ff */
[----:B------:R-:W-:Y:S01]  /*0530*/  SHF.R.U32.HI R5, RZ, 0x5, R0 ;  /* 0x00000005ff057819 */ /* 0x000fe20000011600 */
[----:B------:R-:W-:Y:S01]  /*0540*/  IMAD.IADD R2, R8, 0x1, R2 ;  /* 0x0000000108027824 */ /* 0x000fe200078e0202 */
[----:B------:R-:W-:-:S02]  /*0550*/  SHF.R.U32.HI R46, RZ, 0x4, R0 ;  /* 0x00000004ff2e7819 */ /* 0x000fc40000011600 */
[----:B------:R-:W-:Y:S01]  /*0560*/  LOP3.LUT R44, R0, 0x1f, RZ, 0xc0, !PT ;  /* 0x0000001f002c7812 */ /* 0x000fe200078ec0ff */
[----:B------:R-:W-:Y:S01]  /*0570*/  IMAD R2, R2, 0x10, R3 ;  /* 0x0000001002027824 */ /* 0x000fe200078e0203 */
[----:B------:R-:W-:Y:S02]  /*0580*/  SGXT.U32 R5, R5, 0x2 ;  /* 0x000000020505781a */ /* 0x000fe40000000000 */
[----:B------:R-:W-:Y:S02]  /*0590*/  SGXT.U32 R46, R46, 0x3 ;  /* 0x000000032e2e781a */ /* 0x000fe40000000000 */
[----:B------:R-:W-:Y:S01]  /*05a0*/  @!P0 LOP3.LUT R7, R7, 0x60, RZ, 0xc0, !PT ;  /* 0x0000006007078812 */ /* 0x000fe200078ec0ff */
[----:B------:R-:W-:Y:S06]  /*05b0*/  @!P0 BRA `(.L_x_0) ;  /* 0x0000001400948947 */ /* 0x000fec0003800000 */
[----:B------:R-:W-:Y:S01]  /*05c0*/  IABS R4, R20 ;  /* 0x0000001400047213 */ /* 0x000fe20000000000 */
[----:B------:R-:W-:Y:S01]  /*05d0*/  ULDC UR5, c[0x0][0x240] ;  /* 0x0000900000057ab9 */ /* 0x000fe20000000800 */
[----:B------:R-:W-:Y:S01]  /*05e0*/  IABS R3, R21 ;  /* 0x0000001500037213 */ /* 0x000fe20000000000 */
[----:B------:R-:W-:Y:S01]  /*05f0*/  ULDC.64 UR12, c[0x0][0x218] ;  /* 0x00008600000c7ab9 */ /* 0x000fe20000000a00 */
[----:B------:R-:W0:Y:S01]  /*0600*/  I2F.RP R12, R4 ;  /* 0x00000004000c7306 */ /* 0x000e220000209400 */
[----:B------:R-:W-:Y:S01]  /*0610*/  ISETP.GE.AND P3, PT, R2, RZ, PT ;  /* 0x000000ff0200720c */ /* 0x000fe20003f66270 */
[----:B------:R-:W-:Y:S01]  /*0620*/  ULDC UR6, c[0x0][0x234] ;  /* 0x00008d0000067ab9 */ /* 0x000fe20000000800 */
[----:B------:R-:W-:Y:S01]  /*0630*/  ULDC.64 UR10, c[0x0][0x210] ;  /* 0x00008400000a7ab9 */ /* 0x000fe20000000a00 */
[C---:B------:R-:W-:Y:S02]  /*0640*/  LOP3.LUT R52, R46.reuse, 0x8, RZ, 0xfc, !PT ;  /* 0x000000082e347812 */ /* 0x040fe400078efcff */
[----:B------:R-:W-:-:S02]  /*0650*/  LOP3.LUT R50, R46, 0x10, RZ, 0xfc, !PT ;  /* 0x000000102e327812 */ /* 0x000fc400078efcff */
[----:B------:R-:W1:Y:S01]  /*0660*/  I2F.RP R7, R3 ;  /* 0x0000000300077306 */ /* 0x000e620000209400 */
[----:B------:R-:W-:Y:S02]  /*0670*/  LOP3.LUT R48, R46, 0x18, RZ, 0xfc, !PT ;  /* 0x000000182e307812 */ /* 0x000fe400078efcff */
[----:B------:R-:W-:-:S04]  /*0680*/  LOP3.LUT R31, R0, 0x7f, RZ, 0xc0, !PT ;  /* 0x0000007f001f7812 */ /* 0x000fc800078ec0ff */
[C---:B------:R-:W-:Y:S01]  /*0690*/  LOP3.LUT R33, R31.reuse, 0x8, RZ, 0x3c, !PT ;  /* 0x000000081f217812 */ /* 0x040fe200078e3cff */
[----:B0-----:R-:W0:Y:S01]  /*06a0*/  MUFU.RCP R12, R12 ;  /* 0x0000000c000c7308 */ /* 0x001e220000001000 */
[----:B------:R-:W-:-:S07]  /*06b0*/  LOP3.LUT R37, R31, 0x10, RZ, 0x3c, !PT ;  /* 0x000000101f257812 */ /* 0x000fce00078e3cff */
[----:B-1----:R-:W1:Y:S01]  /*06c0*/  MUFU.RCP R7, R7 ;  /* 0x0000000700077308 */ /* 0x002e620000001000 */
[----:B0-----:R-:W-:-:S07]  /*06d0*/  VIADD R10, R12, 0xffffffe ;  /* 0x0ffffffe0c0a7836 */ /* 0x001fce0000000000 */
[----:B------:R0:W2:Y:S01]  /*06e0*/  F2I.FTZ.U32.TRUNC.NTZ R11, R10 ;  /* 0x0000000a000b7305 */ /* 0x0000a2000021f000 */
[----:B-1----:R-:W-:Y:S01]  /*06f0*/  VIADD R8, R7, 0xffffffe ;  /* 0x0ffffffe07087836 */ /* 0x002fe20000000000 */
[----:B------:R-:W-:-:S06]  /*0700*/  IABS R7, R2 ;  /* 0x0000000200077213 */ /* 0x000fcc0000000000 */
[----:B------:R1:W3:Y:S01]  /*0710*/  F2I.FTZ.U32.TRUNC.NTZ R9, R8 ;  /* 0x0000000800097305 */ /* 0x0002e2000021f000 */
[----:B0-----:R-:W-:Y:S02]  /*0720*/  IMAD.MOV.U32 R10, RZ, RZ, RZ ;  /* 0x000000ffff0a7224 */ /* 0x001fe400078e00ff */
[----:B--2---:R-:W-:Y:S02]  /*0730*/  IMAD.MOV R13, RZ, RZ, -R11 ;  /* 0x000000ffff0d7224 */ /* 0x004fe400078e0a0b */
[----:B-1----:R-:W-:Y:S02]  /*0740*/  IMAD.MOV.U32 R8, RZ, RZ, RZ ;  /* 0x000000ffff087224 */ /* 0x002fe400078e00ff */
[----:B------:R-:W-:-:S04]  /*0750*/  IMAD R13, R13, R4, RZ ;  /* 0x000000040d0d7224 */ /* 0x000fc800078e02ff */
[----:B------:R-:W-:Y:S01]  /*0760*/  IMAD.HI.U32 R11, R11, R13, R10 ;  /* 0x0000000d0b0b7227 */ /* 0x000fe200078e000a */
[----:B------:R-:W-:-:S03]  /*0770*/  LOP3.LUT R13, R6, R5, RZ, 0xfc, !PT ;  /* 0x00000005060d7212 */ /* 0x000fc600078efcff */
[----:B---3--:R-:W-:Y:S01]  /*0780*/  IMAD.MOV R10, RZ, RZ, -R9 ;  /* 0x000000ffff0a7224 */ /* 0x008fe200078e0a09 */
[----:B------:R-:W-:Y:S01]  /*0790*/  LOP3.LUT R25, R13, 0x1c, RZ, 0xfc, !PT ;  /* 0x0000001c0d197812 */ /* 0x000fe200078efcff */
[----:B------:R-:W-:Y:S01]  /*07a0*/  IMAD.HI.U32 R11, R11, R7, RZ ;  /* 0x000000070b0b7227 */ /* 0x000fe200078e00ff */
[C---:B------:R-:W-:Y:S02]  /*07b0*/  LOP3.LUT R15, R13.reuse, 0x18, RZ, 0xfc, !PT ;  /* 0x000000180d0f7812 */ /* 0x040fe400078efcff */
[----:B------:R-:W-:Y:S01]  /*07c0*/  IABS R16, R25 ;  /* 0x0000001900107213 */ /* 0x000fe20000000000 */
[----:B------:R-:W-:Y:S01]  /*07d0*/  IMAD.MOV R11, RZ, RZ, -R11 ;  /* 0x000000ffff0b7224 */ /* 0x000fe200078e0a0b */
[----:B------:R-:W-:Y:S01]  /*07e0*/  IABS R18, R15 ;  /* 0x0000000f00127213 */ /* 0x000fe20000000000 */
[----:B------:R-:W-:Y:S01]  /*07f0*/  IMAD R5, R10, R3, RZ ;  /* 0x000000030a057224 */ /* 0x000fe200078e02ff */
[C---:B------:R-:W-:Y:S01]  /*0800*/  LOP3.LUT R17, R13.reuse, 0x14, RZ, 0xfc, !PT ;  /* 0x000000140d117812 */ /* 0x040fe200078efcff */
[----:B------:R-:W-:Y:S01]  /*0810*/  IMAD R11, R4, R11, R7 ;  /* 0x0000000b040b7224 */ /* 0x000fe200078e0207 */
[----:B------:R-:W-:Y:S01]  /*0820*/  LOP3.LUT R19, R13, 0x10, RZ, 0xfc, !PT ;  /* 0x000000100d137812 */ /* 0x000fe200078efcff */
[----:B------:R-:W-:Y:S01]  /*0830*/  IMAD.HI.U32 R9, R9, R5, R8 ;  /* 0x0000000509097227 */ /* 0x000fe200078e0008 */
[----:B------:R-:W-:-:S02]  /*0840*/  IABS R12, R17 ;  /* 0x00000011000c7213 */ /* 0x000fc40000000000 */
[----:B------:R-:W-:Y:S02]  /*0850*/  ISETP.GT.U32.AND P0, PT, R4, R11, PT ;  /* 0x0000000b0400720c */ /* 0x000fe40003f04070 */
[----:B------:R-:W-:Y:S01]  /*0860*/  IABS R14, R19 ;  /* 0x00000013000e7213 */ /* 0x000fe20000000000 */
[----:B------:R-:W-:Y:S01]  /*0870*/  IMAD.HI.U32 R5, R9, R16, RZ ;  /* 0x0000001009057227 */ /* 0x000fe200078e00ff */
[C---:B------:R-:W-:Y:S02]  /*0880*/  LOP3.LUT R23, R13.reuse, 0xc, RZ, 0xfc, !PT ;  /* 0x0000000c0d177812 */ /* 0x040fe400078efcff */
[----:B------:R-:W-:Y:S01]  /*0890*/  LOP3.LUT R27, R13, 0x8, RZ, 0xfc, !PT ;  /* 0x000000080d1b7812 */ /* 0x000fe200078efcff */
[----:B------:R-:W-:Y:S01]  /*08a0*/  IMAD.MOV R10, RZ, RZ, -R5 ;  /* 0x000000ffff0a7224 */ /* 0x000fe200078e0a05 */
[----:B------:R-:W-:Y:S01]  /*08b0*/  IABS R22, R23 ;  /* 0x0000001700167213 */ /* 0x000fe20000000000 */
[----:B------:R-:W-:Y:S01]  /*08c0*/  IMAD.HI.U32 R7, R9, R18, RZ ;  /* 0x0000001209077227 */ /* 0x000fe200078e00ff */
[----:B------:R-:W-:-:S02]  /*08d0*/  LOP3.LUT R28, R13, 0x4, RZ, 0xfc, !PT ;  /* 0x000000040d1c7812 */ /* 0x000fc400078efcff */
[----:B------:R-:W-:Y:S01]  /*08e0*/  IABS R26, R13 ;  /* 0x0000000d001a7213 */ /* 0x000fe20000000000 */
[----:B------:R-:W-:Y:S01]  /*08f0*/  @!P0 IMAD.IADD R11, R11, 0x1, -R4 ;  /* 0x000000010b0b8824 */ /* 0x000fe200078e0a04 */
[----:B------:R-:W-:Y:S01]  /*0900*/  IABS R24, R28 ;  /* 0x0000001c00187213 */ /* 0x000fe20000000000 */
[----:B------:R-:W-:Y:S01]  /*0910*/  IMAD R16, R3, R10, R16 ;  /* 0x0000000a03107224 */ /* 0x000fe200078e0210 */
[----:B------:R-:W-:Y:S01]  /*0920*/  ISETP.NE.AND P0, PT, R20, RZ, PT ;  /* 0x000000ff1400720c */ /* 0x000fe20003f05270 */
[----:B------:R-:W-:Y:S01]  /*0930*/  IMAD.MOV R7, RZ, RZ, -R7 ;  /* 0x000000ffff077224 */ /* 0x000fe200078e0a07 */
[----:B------:R-:W-:Y:S01]  /*0940*/  ISETP.GT.U32.AND P1, PT, R4, R11, PT ;  /* 0x0000000b0400720c */ /* 0x000fe20003f24070 */
[----:B------:R-:W-:Y:S01]  /*0950*/  IMAD.HI.U32 R8, R9, R12, RZ ;  /* 0x0000000c09087227 */ /* 0x000fe200078e00ff */
[----:B------:R-:W-:-:S03]  /*0960*/  ISETP.GT.U32.AND P2, PT, R3, R16, PT ;  /* 0x000000100300720c */ /* 0x000fc60003f44070 */
[----:B------:R-:W-:-:S04]  /*0970*/  IMAD.HI.U32 R5, R9, R14, RZ ;  /* 0x0000000e09057227 */ /* 0x000fc800078e00ff */
[C---:B------:R-:W-:Y:S01]  /*0980*/  IMAD R18, R3.reuse, R7, R18 ;  /* 0x0000000703127224 */ /* 0x040fe200078e0212 */
[----:B------:R-:W-:Y:S01]  /*0990*/  IABS R7, R27 ;  /* 0x0000001b00077213 */ /* 0x000fe20000000000 */
[----:B------:R-:W-:Y:S02]  /*09a0*/  IMAD.MOV R8, RZ, RZ, -R8 ;  /* 0x000000ffff087224 */ /* 0x000fe400078e0a08 */
[----:B------:R-:W-:Y:S01]  /*09b0*/  IMAD.MOV R5, RZ, RZ, -R5 ;  /* 0x000000ffff057224 */ /* 0x000fe200078e0a05 */
[C---:B------:R-:W-:Y:S01]  /*09c0*/  ISETP.GT.U32.AND P4, PT, R3.reuse, R18, PT ;  /* 0x000000120300720c */ /* 0x040fe20003f84070 */
[C---:B------:R-:W-:Y:S01]  /*09d0*/  IMAD R10, R3.reuse, R8, R12 ;  /* 0x00000008030a7224 */ /* 0x040fe200078e020c */
[----:B------:R-:W-:Y:S01]  /*09e0*/  SHF.R.S32.HI R8, RZ, 0x1f, R39 ;  /* 0x0000001fff087819 */ /* 0x000fe20000011427 */
[----:B------:R-:W-:Y:S02]  /*09f0*/  IMAD R12, R3, R5, R14 ;  /* 0x00000005030c7224 */ /* 0x000fe400078e020e */
[----:B------:R-:W-:Y:S01]  /*0a00*/  IMAD.HI.U32 R5, R9, R22, RZ ;  /* 0x0000001609057227 */ /* 0x000fe200078e00ff */
[----:B------:R-:W-:-:S02]  /*0a10*/  ISETP.GT.U32.AND P5, PT, R3, R10, PT ;  /* 0x0000000a0300720c */ /* 0x000fc40003fa4070 */
[----:B------:R-:W-:Y:S01]  /*0a20*/  ISETP.GT.U32.AND P6, PT, R3, R12, PT ;  /* 0x0000000c0300720c */ /* 0x000fe20003fc4070 */
[----:B------:R-:W-:Y:S01]  /*0a30*/  @!P1 IMAD.IADD R11, R11, 0x1, -R4 ;  /* 0x000000010b0b9824 */ /* 0x000fe200078e0a04 */
[----:B------:R-:W-:Y:S01]  /*0a40*/  LEA.HI R39, R8, R39, RZ, 0x5 ;  /* 0x0000002708277211 */ /* 0x000fe200078f28ff */
[----:B------:R-:W-:Y:S01]  /*0a50*/  @!P2 IMAD.IADD R16, R16, 0x1, -R3 ;  /* 0x000000011010a824 */ /* 0x000fe200078e0a03 */
[----:B------:R-:W-:Y:S01]  /*0a60*/  ISETP.GE.AND P1, PT, R13, RZ, PT ;  /* 0x000000ff0d00720c */ /* 0x000fe20003f26270 */
[----:B------:R-:W-:Y:S01]  /*0a70*/  IMAD.MOV R5, RZ, RZ, -R5 ;  /* 0x000000ffff057224 */ /* 0x000fe200078e0a05 */
[----:B------:R-:W-:Y:S01]  /*0a80*/  SHF.R.S32.HI R39, RZ, 0x5, R39 ;  /* 0x00000005ff277819 */ /* 0x000fe20000011427 */
[----:B------:R-:W-:Y:S01]  /*0a90*/  IMAD.MOV.U32 R4, RZ, RZ, R11 ;  /* 0x000000ffff047224 */ /* 0x000fe200078e000b */
[C---:B------:R-:W-:Y:S01]  /*0aa0*/  ISETP.GT.U32.AND P2, PT, R3.reuse, R16, PT ;  /* 0x000000100300720c */ /* 0x040fe20003f44070 */
[----:B------:R-:W-:Y:S01]  /*0ab0*/  IMAD R14, R3, R5, R22 ;  /* 0x00000005030e7224 */ /* 0x000fe200078e0216 */
[----:B------:R-:W-:Y:S01]  /*0ac0*/  SHF.R.S32.HI R11, RZ, 0x1, R0 ;  /* 0x00000001ff0b7819 */ /* 0x000fe20000011400 */
[----:B------:R-:W-:Y:S01]  /*0ad0*/  @!P3 IMAD.MOV R4, RZ, RZ, -R4 ;  /* 0x000000ffff04b224 */ /* 0x000fe200078e0a04 */
[----:B------:R-:W-:Y:S01]  /*0ae0*/  ISETP.GE.AND P3, PT, R25, RZ, PT ;  /* 0x000000ff1900720c */ /* 0x000fe20003f66270 */
[----:B------:R-:W-:Y:S01]  /*0af0*/  @!P4 IMAD.IADD R18, R18, 0x1, -R3 ;  /* 0x000000011212c824 */ /* 0x000fe200078e0a03 */
[----:B------:R-:W-:Y:S01]  /*0b00*/  @!P0 LOP3.LUT R4, RZ, R20, RZ, 0x33, !PT ;  /* 0x00000014ff048212 */ /* 0x000fe200078e33ff */
[----:B------:R-:W-:Y:S01]  /*0b10*/  IMAD.MOV.U32 R22, RZ, RZ, R7 ;  /* 0x000000ffff167224 */ /* 0x000fe200078e0007 */
[----:B------:R-:W-:Y:S01]  /*0b20*/  ISETP.GT.U32.AND P0, PT, R3, R14, PT ;  /* 0x0000000e0300720c */ /* 0x000fe20003f04070 */
[----:B------:R-:W-:Y:S01]  /*0b30*/  IMAD.HI.U32 R7, R9, R24, RZ ;  /* 0x0000001809077227 */ /* 0x000fe200078e00ff */
[----:B------:R-:W-:-:S02]  /*0b40*/  ISETP.GT.U32.AND P4, PT, R3, R18, PT ;  /* 0x000000120300720c */ /* 0x000fc40003f84070 */
[----:B------:R-:W-:Y:S01]  /*0b50*/  SHF.R.S32.HI R20, RZ, 0x2, R0 ;  /* 0x00000002ff147819 */ /* 0x000fe20000011400 */
[----:B------:R-:W-:Y:S02]  /*0b60*/  IMAD.MOV R7, RZ, RZ, -R7 ;  /* 0x000000ffff077224 */ /* 0x000fe400078e0a07 */
[----:B------:R-:W-:Y:S01]  /*0b70*/  IMAD.HI.U32 R5, R9, R22, RZ ;  /* 0x0000001609057227 */ /* 0x000fe200078e00ff */
[----:B------:R-:W-:-:S03]  /*0b80*/  SGXT R20, R20, 0x1 ;  /* 0x000000011414781a */ /* 0x000fc60000000200 */
[--C-:B------:R-:W-:Y:S02]  /*0b90*/  @!P6 IMAD.IADD R12, R12, 0x1, -R3.reuse ;  /* 0x000000010c0ce824 */ /* 0x100fe400078e0a03 */
[C---:B------:R-:W-:Y:S02]  /*0ba0*/  IMAD R24, R3.reuse, R7, R24 ;  /* 0x0000000703187224 */ /* 0x040fe400078e0218 */
[----:B------:R-:W-:Y:S01]  /*0bb0*/  @!P2 IMAD.IADD R16, R16, 0x1, -R3 ;  /* 0x000000011010a824 */ /* 0x000fe200078e0a03 */
[----:B------:R-:W-:Y:S01]  /*0bc0*/  ISETP.GT.U32.AND P2, PT, R3, R12, PT ;  /* 0x0000000c0300720c */ /* 0x000fe20003f44070 */
[----:B------:R-:W-:Y:S02]  /*0bd0*/  IMAD.MOV R5, RZ, RZ, -R5 ;  /* 0x000000ffff057224 */ /* 0x000fe400078e0a05 */
[----:B------:R-:W-:-:S04]  /*0be0*/  IMAD.HI.U32 R9, R9, R26, RZ ;  /* 0x0000001a09097227 */ /* 0x000fc800078e00ff */
[----:B------:R-:W-:Y:S01]  /*0bf0*/  @!P3 IMAD.MOV R16, RZ, RZ, -R16 ;  /* 0x000000ffff10b224 */ /* 0x000fe200078e0a10 */
[C---:B------:R-:W-:Y:S01]  /*0c00*/  ISETP.GT.U32.AND P3, PT, R3.reuse, R24, PT ;  /* 0x000000180300720c */ /* 0x040fe20003f64070 */
[----:B------:R-:W-:Y:S01]  /*0c10*/  IMAD R22, R3, R5, R22 ;  /* 0x0000000503167224 */ /* 0x000fe200078e0216 */
[----:B------:R-:W-:Y:S01]  /*0c20*/  SHF.R.U32.HI R5, RZ, 0x1, R0 ;  /* 0x00000001ff057819 */ /* 0x000fe20000011600 */
[----:B------:R-:W-:Y:S02]  /*0c30*/  IMAD.MOV R9, RZ, RZ, -R9 ;  /* 0x000000ffff097224 */ /* 0x000fe400078e0a09 */
[--C-:B------:R-:W-:Y:S01]  /*0c40*/  @!P4 IMAD.IADD R18, R18, 0x1, -R3.reuse ;  /* 0x000000011212c824 */ /* 0x100fe200078e0a03 */
[----:B------:R-:W-:Y:S01]  /*0c50*/  ISETP.GE.AND P4, PT, R15, RZ, PT ;  /* 0x000000ff0f00720c */ /* 0x000fe20003f86270 */
[--C-:B------:R-:W-:Y:S01]  /*0c60*/  @!P5 IMAD.IADD R10, R10, 0x1, -R3.reuse ;  /* 0x000000010a0ad824 */ /* 0x100fe200078e0a03 */
[C---:B------:R-:W-:Y:S01]  /*0c70*/  ISETP.GT.U32.AND P5, PT, R3.reuse, R22, PT ;  /* 0x000000160300720c */ /* 0x040fe20003fa4070 */
[----:B------:R-:W-:Y:S01]  /*0c80*/  IMAD R26, R3, R9, R26 ;  /* 0x00000009031a7224 */ /* 0x000fe200078e021a */
[--C-:B------:R-:W-:Y:S01]  /*0c90*/  LOP3.LUT R5, R5, 0x10, R0.reuse, 0xf8, !PT ;  /* 0x0000001005057812 */ /* 0x100fe200078ef800 */
[--C-:B------:R-:W-:Y:S01]  /*0ca0*/  @!P2 IMAD.IADD R12, R12, 0x1, -R3.reuse ;  /* 0x000000010c0ca824 */ /* 0x100fe200078e0a03 */
[----:B------:R-:W-:Y:S01]  /*0cb0*/  SHF.R.U32.HI R9, RZ, 0x2, R0 ;  /* 0x00000002ff097819 */ /* 0x000fe20000011600 */
[--C-:B------:R-:W-:Y:S01]  /*0cc0*/  @!P0 IMAD.IADD R14, R14, 0x1, -R3.reuse ;  /* 0x000000010e0e8824 */ /* 0x100fe200078e0a03 */
[C---:B------:R-:W-:Y:S01]  /*0cd0*/  ISETP.GT.U32.AND P2, PT, R3.reuse, R26, PT ;  /* 0x0000001a0300720c */ /* 0x040fe20003f44070 */
[--C-:B------:R-:W-:Y:S01]  /*0ce0*/  @!P3 IMAD.IADD R24, R24, 0x1, -R3.reuse ;  /* 0x000000011818b824 */ /* 0x100fe200078e0a03 */
[C---:B------:R-:W-:Y:S01]  /*0cf0*/  ISETP.GT.U32.AND P0, PT, R3.reuse, R10, PT ;  /* 0x0000000a0300720c */ /* 0x040fe20003f04070 */
[----:B------:R-:W-:Y:S01]  /*0d00*/  IMAD.SHL.U32 R8, R0, 0x40, RZ ;  /* 0x0000004000087824 */ /* 0x000fe200078e00ff */
[C---:B------:R-:W-:Y:S01]  /*0d10*/  ISETP.GT.U32.AND P6, PT, R3.reuse, R14, PT ;  /* 0x0000000e0300720c */ /* 0x040fe20003fc4070 */
[----:B------:R-:W-:Y:S01]  /*0d20*/  @!P4 IMAD.MOV R18, RZ, RZ, -R18 ;  /* 0x000000ffff12c224 */ /* 0x000fe200078e0a12 */
[----:B------:R-:W-:Y:S01]  /*0d30*/  ISETP.GT.U32.AND P4, PT, R3, R24, PT ;  /* 0x000000180300720c */ /* 0x000fe20003f84070 */
[--C-:B------:R-:W-:Y:S01]  /*0d40*/  @!P5 IMAD.IADD R22, R22, 0x1, -R3.reuse ;  /* 0x000000011616d824 */ /* 0x100fe200078e0a03 */
[----:B------:R-:W-:Y:S01]  /*0d50*/  ISETP.GE.AND P5, PT, R23, RZ, PT ;  /* 0x000000ff1700720c */ /* 0x000fe20003fa6270 */
[----:B------:R-:W-:Y:S01]  /*0d60*/  IMAD.SHL.U32 R7, R5, 0x10, RZ ;  /* 0x0000001005077824 */ /* 0x000fe200078e00ff */
[----:B------:R-:W-:Y:S01]  /*0d70*/  SGXT.U32 R5, R9, 0x3 ;  /* 0x000000030905781a */ /* 0x000fe20000000000 */
[----:B------:R-:W-:Y:S01]  /*0d80*/  IMAD R4, R4, UR6, RZ ;  /* 0x0000000604047c24 */ /* 0x000fe2000f8e02ff */
[----:B------:R-:W-:Y:S01]  /*0d90*/  ISETP.GT.U32.AND P3, PT, R3, R22, PT ;  /* 0x000000160300720c */ /* 0x000fe20003f64070 */
[--C-:B------:R-:W-:Y:S01]  /*0da0*/  @!P2 IMAD.IADD R26, R26, 0x1, -R3.reuse ;  /* 0x000000011a1aa824 */ /* 0x100fe200078e0a03 */
[----:B------:R-:W-:Y:S01]  /*0db0*/  LOP3.LUT R5, R5, 0x40, R8, 0xf8, !PT ;  /* 0x0000004005057812 */ /* 0x000fe200078ef808 */
[--C-:B------:R-:W-:Y:S01]  /*0dc0*/  @!P0 IMAD.IADD R10, R10, 0x1, -R3.reuse ;  /* 0x000000010a0a8824 */ /* 0x100fe200078e0a03 */
[----:B------:R-:W-:Y:S01]  /*0dd0*/  ISETP.GE.AND P0, PT, R17, RZ, PT ;  /* 0x000000ff1100720c */ /* 0x000fe20003f06270 */
[--C-:B------:R-:W-:Y:S01]  /*0de0*/  @!P6 IMAD.IADD R14, R14, 0x1, -R3.reuse ;  /* 0x000000010e0ee824 */ /* 0x100fe200078e0a03 */
[----:B------:R-:W-:Y:S01]  /*0df0*/  ISETP.GT.U32.AND P2, PT, R3, R26, PT ;  /* 0x0000001a0300720c */ /* 0x000fe20003f44070 */
[--C-:B------:R-:W-:Y:S01]  /*0e00*/  @!P4 IMAD.IADD R24, R24, 0x1, -R3.reuse ;  /* 0x000000011818c824 */ /* 0x100fe200078e0a03 */
[----:B------:R-:W-:Y:S01]  /*0e10*/  ISETP.GE.AND P6, PT, R19, RZ, PT ;  /* 0x000000ff1300720c */ /* 0x000fe20003fc6270 */
[----:B------:R-:W-:Y:S01]  /*0e20*/  @!P5 IMAD.MOV R14, RZ, RZ, -R14 ;  /* 0x000000ffff0ed224 */ /* 0x000fe200078e0a0e */
[----:B------:R-:W-:Y:S01]  /*0e30*/  ISETP.GE.AND P4, PT, R28, RZ, PT ;  /* 0x000000ff1c00720c */ /* 0x000fe20003f86270 */
[----:B------:R-:W-:Y:S01]  /*0e40*/  ULDC UR6, c[0x0][0x230] ;  /* 0x00008c0000067ab9 */ /* 0x000fe20000000800 */
[----:B------:R-:W-:Y:S01]  /*0e50*/  SGXT R8, R11, 0x1 ;  /* 0x000000010b08781a */ /* 0x000fe20000000200 */
[----:B------:R-:W-:Y:S01]  /*0e60*/  @!P3 IMAD.IADD R22, R22, 0x1, -R3 ;  /* 0x000000011616b824 */ /* 0x000fe200078e0a03 */
[----:B------:R-:W-:-:S02]  /*0e70*/  ISETP.GE.AND P3, PT, R27, RZ, PT ;  /* 0x000000ff1b00720c */ /* 0x000fc40003f66270 */
[----:B------:R-:W-:Y:S01]  /*0e80*/  LOP3.LUT R7, R7, 0x300, RZ, 0xc0, !PT ;  /* 0x0000030007077812 */ /* 0x000fe200078ec0ff */
[----:B------:R-:W-:Y:S01]  /*0e90*/  @!P0 IMAD.MOV R10, RZ, RZ, -R10 ;  /* 0x000000ffff0a8224 */ /* 0x000fe200078e0a0a */
[----:B------:R-:W-:Y:S01]  /*0ea0*/  LOP3.LUT R8, R5, 0x88, R8, 0xf8, !PT ;  /* 0x0000008805087812 */ /* 0x000fe200078ef808 */
[----:B------:R-:W-:Y:S01]  /*0eb0*/  @!P2 IMAD.IADD R26, R26, 0x1, -R3 ;  /* 0x000000011a1aa824 */ /* 0x000fe200078e0a03 */
[----:B------:R-:W-:Y:S01]  /*0ec0*/  ISETP.NE.AND P2, PT, R21, RZ, PT ;  /* 0x000000ff1500720c */ /* 0x000fe20003f45270 */
[----:B------:R-:W-:Y:S01]  /*0ed0*/  @!P6 IMAD.MOV R12, RZ, RZ, -R12 ;  /* 0x000000ffff0ce224 */ /* 0x000fe200078e0a0c */
[----:B------:R-:W-:Y:S01]  /*0ee0*/  LOP3.LUT R21, RZ, R21, RZ, 0x33, !PT ;  /* 0x00000015ff157212 */ /* 0x000fe200078e33ff */
[----:B------:R-:W-:Y:S01]  /*0ef0*/  @!P4 IMAD.MOV R24, RZ, RZ, -R24 ;  /* 0x000000ffff18c224 */ /* 0x000fe200078e0a18 */
[----:B------:R-:W0:Y:S01]  /*0f00*/  LDC R5, c[0x0][0x238] ;  /* 0x00008e00ff057b82 */ /* 0x000e220000000800 */
[----:B------:R-:W-:Y:S01]  /*0f10*/  LOP3.LUT R7, R7, 0x90, R20, 0xf8, !PT ;  /* 0x0000009007077812 */ /* 0x000fe200078ef814 */
[----:B------:R-:W-:Y:S01]  /*0f20*/  IMAD.SHL.U32 R20, R0, 0x2, RZ ;  /* 0x0000000200147824 */ /* 0x000fe200078e00ff */
[C---:B------:R-:W-:Y:S01]  /*0f30*/  SEL R12, R21.reuse, R12, !P2 ;  /* 0x0000000c150c7207 */ /* 0x040fe20005000000 */
[----:B------:R-:W-:Y:S01]  /*0f40*/  @!P3 IMAD.MOV R22, RZ, RZ, -R22 ;  /* 0x000000ffff16b224 */ /* 0x000fe200078e0a16 */
[C---:B------:R-:W-:Y:S01]  /*0f50*/  SEL R14, R21.reuse, R14, !P2 ;  /* 0x0000000e150e7207 */ /* 0x040fe20005000000 */
[----:B------:R-:W-:Y:S01]  /*0f60*/  @!P1 IMAD.MOV R26, RZ, RZ, -R26 ;  /* 0x000000ffff1a9224 */ /* 0x000fe200078e0a1a */
[C---:B------:R-:W-:Y:S01]  /*0f70*/  SEL R18, R21.reuse, R18, !P2 ;  /* 0x0000001215127207 */ /* 0x040fe20005000000 */
[----:B------:R-:W-:Y:S01]  /*0f80*/  IMAD R12, R12, UR5, RZ ;  /* 0x000000050c0c7c24 */ /* 0x000fe2000f8e02ff */
[C---:B------:R-:W-:Y:S01]  /*0f90*/  SEL R24, R21.reuse, R24, !P2 ;  /* 0x0000001815187207 */ /* 0x040fe20005000000 */
[----:B------:R-:W-:Y:S01]  /*0fa0*/  IMAD R14, R14, UR5, RZ ;  /* 0x000000050e0e7c24 */ /* 0x000fe2000f8e02ff */
[----:B------:R-:W-:Y:S01]  /*0fb0*/  SEL R16, R21, R16, !P2 ;  /* 0x0000001015107207 */ /* 0x000fe20005000000 */
[----:B------:R-:W-:Y:S01]  /*0fc0*/  IMAD R18, R18, UR5, RZ ;  /* 0x0000000512127c24 */ /* 0x000fe2000f8e02ff */
[----:B------:R-:W-:Y:S01]  /*0fd0*/  LOP3.LUT R20, R7, 0x10, R20, 0x78, !PT ;  /* 0x0000001007147812 */ /* 0x000fe200078e7814 */
[----:B------:R-:W-:Y:S01]  /*0fe0*/  IMAD R7, R24, UR5, RZ ;  /* 0x0000000518077c24 */ /* 0x000fe2000f8e02ff */
[C---:B------:R-:W-:Y:S01]  /*0ff0*/  SEL R10, R21.reuse, R10, !P2 ;  /* 0x0000000a150a7207 */ /* 0x040fe20005000000 */
[----:B------:R-:W-:Y:S01]  /*1000*/  IMAD R16, R16, UR5, RZ ;  /* 0x0000000510107c24 */ /* 0x000fe2000f8e02ff */
[----:B------:R-:W-:-:S02]  /*1010*/  SEL R22, R21, R22, !P2 ;  /* 0x0000001615167207 */ /* 0x000fc40005000000 */
[----:B------:R-:W-:Y:S01]  /*1020*/  SEL R21, R21, R26, !P2 ;  /* 0x0000001a15157207 */ /* 0x000fe20005000000 */
[----:B------:R-:W-:Y:S01]  /*1030*/  IMAD R10, R10, UR5, RZ ;  /* 0x000000050a0a7c24 */ /* 0x000fe2000f8e02ff */
[----:B------:R-:W-:Y:S01]  /*1040*/  SHF.R.S32.HI R30, RZ, 0x1f, R12 ;  /* 0x0000001fff1e7819 */ /* 0x000fe2000001140c */
[----:B------:R-:W-:Y:S01]  /*1050*/  IMAD R22, R22, UR5, RZ ;  /* 0x0000000516167c24 */ /* 0x000fe2000f8e02ff */
[----:B------:R-:W-:Y:S01]  /*1060*/  IADD3 R11, P4, R12, UR12, RZ ;  /* 0x0000000c0c0b7c10 */ /* 0x000fe2000ff9e0ff */
[----:B------:R-:W-:Y:S01]  /*1070*/  IMAD R21, R21, UR5, RZ ;  /* 0x0000000515157c24 */ /* 0x000fe2000f8e02ff */
[----:B------:R-:W-:Y:S01]  /*1080*/  SHF.R.S32.HI R32, RZ, 0x1f, R14 ;  /* 0x0000001fff207819 */ /* 0x000fe2000001140e */
[----:B------:R-:W-:Y:S01]  /*1090*/  ULDC UR5, c[0x0][0x23c] ;  /* 0x00008f0000057ab9 */ /* 0x000fe20000000800 */
[----:B------:R-:W-:Y:S01]  /*10a0*/  IADD3 R12, P3, R14, UR12, RZ ;  /* 0x0000000c0e0c7c10 */ /* 0x000fe2000ff7e0ff */
[----:B------:R-:W-:Y:S01]  /*10b0*/  IMAD R44, R44, UR5, RZ ;  /* 0x000000052c2c7c24 */ /* 0x000fe2000f8e02ff */
[----:B------:R-:W-:Y:S01]  /*10c0*/  SHF.R.S32.HI R26, RZ, 0x1f, R18 ;  /* 0x0000001fff1a7819 */ /* 0x000fe20000011412 */
[-C--:B0-----:R-:W-:Y:S01]  /*10d0*/  IMAD R46, R46, R5.reuse, RZ ;  /* 0x000000052e2e7224 */ /* 0x081fe200078e02ff */
[----:B------:R-:W-:Y:S01]  /*10e0*/  IADD3 R9, P6, R18, UR12, RZ ;  /* 0x0000000c12097c10 */ /* 0x000fe2000ffde0ff */
[-C--:B------:R-:W-:Y:S01]  /*10f0*/  IMAD R48, R48, R5.reuse, RZ ;  /* 0x0000000530307224 */ /* 0x080fe200078e02ff */
[----:B------:R-:W-:Y:S01]  /*1100*/  SHF.R.S32.HI R38, RZ, 0x1f, R7 ;  /* 0x0000001fff267819 */ /* 0x000fe20000011407 */
[-C--:B------:R-:W-:Y:S01]  /*1110*/  IMAD R50, R50, R5.reuse, RZ ;  /* 0x0000000532327224 */ /* 0x080fe200078e02ff */
[----:B------:R-:W-:Y:S01]  /*1120*/  IADD3 R14, P1, R7, UR12, RZ ;  /* 0x0000000c070e7c10 */ /* 0x000fe2000ff3e0ff */
[----:B------:R-:W-:Y:S01]  /*1130*/  IMAD.SHL.U32 R7, R0, 0x20, RZ ;  /* 0x0000002000077824 */ /* 0x000fe200078e00ff */
[----:B------:R-:W-:Y:S01]  /*1140*/  SHF.R.S32.HI R24, RZ, 0x1f, R16 ;  /* 0x0000001fff187819 */ /* 0x000fe20000011410 */
[----:B------:R-:W-:Y:S01]  /*1150*/  IMAD R52, R52, R5, RZ ;  /* 0x0000000534347224 */ /* 0x000fe200078e02ff */
[----:B------:R-:W-:Y:S01]  /*1160*/  IADD3 R3, P0, R16, UR12, RZ ;  /* 0x0000000c10037c10 */ /* 0x000fe2000ff1e0ff */
[----:B------:R-:W-:Y:S01]  /*1170*/  IMAD.SHL.U32 R54, R5, 0x20, RZ ;  /* 0x0000002005367824 */ /* 0x000fe200078e00ff */
[----:B------:R-:W-:-:S02]  /*1180*/  IADD3.X R26, R26, UR13, RZ, P6, !PT ;  /* 0x0000000d1a1a7c10 */ /* 0x000fc4000b7fe4ff */
[----:B------:R-:W-:Y:S02]  /*1190*/  CS2R R16, SRZ ;  /* 0x0000000000107805 */ /* 0x000fe4000001ff00 */
[----:B------:R-:W-:Y:S02]  /*11a0*/  SHF.R.S32.HI R28, RZ, 0x1f, R10 ;  /* 0x0000001fff1c7819 */ /* 0x000fe4000001140a */
[----:B------:R-:W-:Y:S02]  /*11b0*/  CS2R R18, SRZ ;  /* 0x0000000000127805 */ /* 0x000fe4000001ff00 */
[----:B------:R-:W-:Y:S01]  /*11c0*/  IADD3.X R24, R24, UR13, RZ, P0, !PT ;  /* 0x0000000d18187c10 */ /* 0x000fe200087fe4ff */
[----:B------:R-:W-:Y:S01]  /*11d0*/  USHF.L.U32 UR5, UR5, 0x5, URZ ;  /* 0x0000000505057899 */ /* 0x000fe2000800063f */
[----:B------:R-:W-:Y:S02]  /*11e0*/  IADD3 R25, P6, R4, UR10, RZ ;  /* 0x0000000a04197c10 */ /* 0x000fe4000ffde0ff */
[----:B------:R-:W-:-:S02]  /*11f0*/  IADD3 R10, P5, R10, UR12, RZ ;  /* 0x0000000c0a0a7c10 */ /* 0x000fc4000ffbe0ff */
[----:B------:R-:W-:Y:S02]  /*1200*/  SHF.R.S32.HI R36, RZ, 0x1f, R22 ;  /* 0x0000001fff247819 */ /* 0x000fe40000011416 */
[----:B------:R-:W-:Y:S02]  /*1210*/  IADD3 R13, P2, R22, UR12, RZ ;  /* 0x0000000c160d7c10 */ /* 0x000fe4000ff5e0ff */
[----:B------:R-:W-:Y:S02]  /*1220*/  SHF.R.S32.HI R40, RZ, 0x1f, R21 ;  /* 0x0000001fff287819 */ /* 0x000fe40000011415 */
[----:B------:R-:W-:Y:S02]  /*1230*/  IADD3 R15, P0, R21, UR12, RZ ;  /* 0x0000000c150f7c10 */ /* 0x000fe4000ff1e0ff */
[----:B------:R-:W-:Y:S02]  /*1240*/  LOP3.LUT R7, R7, 0x60, RZ, 0xc0, !PT ;  /* 0x0000006007077812 */ /* 0x000fe400078ec0ff */
[----:B------:R-:W-:-:S02]  /*1250*/  LEA.HI.X.SX32 R27, R4, UR11, 0x1, P6 ;  /* 0x0000000b041b7c11 */ /* 0x000fc4000b0f0eff */
[----:B------:R-:W-:Y:S02]  /*1260*/  IADD3.X R28, R28, UR13, RZ, P5, !PT ;  /* 0x0000000d1c1c7c10 */ /* 0x000fe4000affe4ff */
[----:B------:R-:W-:Y:S02]  /*1270*/  IADD3.X R30, R30, UR13, RZ, P4, !PT ;  /* 0x0000000d1e1e7c10 */ /* 0x000fe4000a7fe4ff */
[----:B------:R-:W-:Y:S02]  /*1280*/  IADD3.X R32, R32, UR13, RZ, P3, !PT ;  /* 0x0000000d20207c10 */ /* 0x000fe40009ffe4ff */
[----:B------:R-:W-:Y:S02]  /*1290*/  IADD3.X R36, R36, UR13, RZ, P2, !PT ;  /* 0x0000000d24247c10 */ /* 0x000fe400097fe4ff */
[----:B------:R-:W-:Y:S02]  /*12a0*/  IADD3.X R38, R38, UR13, RZ, P1, !PT ;  /* 0x0000000d26267c10 */ /* 0x000fe40008ffe4ff */
[----:B------:R-:W-:-:S02]  /*12b0*/  IADD3.X R40, R40, UR13, RZ, P0, !PT ;  /* 0x0000000d28287c10 */ /* 0x000fc400087fe4ff */
[----:B------:R-:W-:Y:S02]  /*12c0*/  SHF.R.S32.HI R5, RZ, 0x1f, R44 ;  /* 0x0000001fff057819 */ /* 0x000fe4000001142c */
[----:B------:R-:W-:Y:S02]  /*12d0*/  LOP3.LUT R4, R8, 0x8, RZ, 0x3c, !PT ;  /* 0x0000000808047812 */ /* 0x000fe400078e3cff */
[----:B------:R-:W-:-:S07]  /*12e0*/  IADD3 R29, R20, UR4, R7 ;  /* 0x00000004141d7c10 */ /* 0x000fce000fffe007 */
.L_x_1:
[----:B------:R-:W-:Y:S02]  /*12f0*/  SHF.R.U32.HI R20, RZ, 0x4, R0 ;  /* 0x00000004ff147819 */ /* 0x000fe40000011600 */
[----:B------:R-:W-:Y:S02]  /*1300*/  IADD3 R42, P1, R46, R25, RZ ;  /* 0x000000192e2a7210 */ /* 0x000fe40007f3e0ff */
[----:B------:R-:W-:Y:S02]  /*1310*/  SGXT.U32 R20, R20, 0x3 ;  /* 0x000000031414781a */ /* 0x000fe40000000000 */
[----:B------:R-:W-:Y:S02]  /*1320*/  PRMT R56, RZ, 0x7610, R56 ;  /* 0x00007610ff387816 */ /* 0x000fe40000000038 */
[C---:B------:R-:W-:Y:S02]  /*1330*/  ISETP.GE.AND P0, PT, R20.reuse, UR6, PT ;  /* 0x0000000614007c0c */ /* 0x040fe4000bf06270 */
[----:B------:R-:W-:-:S02]  /*1340*/  LOP3.LUT R21, R20, 0x8, RZ, 0xfc, !PT ;  /* 0x0000000814157812 */ /* 0x000fc400078efcff */
[C---:B------:R-:W-:Y:S02]  /*1350*/  LOP3.LUT R22, R20.reuse, 0x10, RZ, 0xfc, !PT ;  /* 0x0000001014167812 */ /* 0x040fe400078efcff */
[----:B------:R-:W-:Y:S02]  /*1360*/  LOP3.LUT R20, R20, 0x18, RZ, 0xfc, !PT ;  /* 0x0000001814147812 */ /* 0x000fe400078efcff */
[----:B------:R-:W-:Y:S02]  /*1370*/  LEA.HI.X.SX32 R43, R46, R27, 0x1, P1 ;  /* 0x0000001b2e2b7211 */ /* 0x000fe400008f0eff */
[----:B------:R-:W-:Y:S02]  /*1380*/  ISETP.GE.AND P4, PT, R22, UR6, PT ;  /* 0x0000000616007c0c */ /* 0x000fe4000bf86270 */
[----:B------:R-:W-:Y:S01]  /*1390*/  ISETP.GE.AND P3, PT, R21, UR6, PT ;  /* 0x0000000615007c0c */ /* 0x000fe2000bf66270 */
[----:B------:R0:W2:Y:S01]  /*13a0*/  @!P0 LDG.E.U8 R56, desc[UR8][R42.64] ;  /* 0x000000082a388981 */ /* 0x0000a2000c1e1100 */
[----:B------:R-:W-:-:S02]  /*13b0*/  ISETP.GE.AND P5, PT, R20, UR6, PT ;  /* 0x0000000614007c0c */ /* 0x000fc4000bfa6270 */
[-C--:B------:R-:W-:Y:S02]  /*13c0*/  IADD3 R22, P1, R50, R25.reuse, RZ ;  /* 0x0000001932167210 */ /* 0x080fe40007f3e0ff */
[-C--:B------:R-:W-:Y:S02]  /*13d0*/  IADD3 R34, P2, R52, R25.reuse, RZ ;  /* 0x0000001934227210 */ /* 0x080fe40007f5e0ff */
[----:B------:R-:W-:Y:S02]  /*13e0*/  IADD3 R20, P0, R48, R25, RZ ;  /* 0x0000001930147210 */ /* 0x000fe40007f1e0ff */
[----:B------:R-:W-:Y:S02]  /*13f0*/  PRMT R60, RZ, 0x7610, R60 ;  /* 0x00007610ff3c7816 */ /* 0x000fe4000000003c */
[----:B------:R-:W-:Y:S02]  /*1400*/  PRMT R58, RZ, 0x7610, R58 ;  /* 0x00007610ff3a7816 */ /* 0x000fe4000000003a */
[----:B------:R-:W-:-:S02]  /*1410*/  LEA.HI.X.SX32 R23, R50, R27, 0x1, P1 ;  /* 0x0000001b32177211 */ /* 0x000fc400008f0eff */
[----:B------:R-:W-:Y:S02]  /*1420*/  PRMT R62, RZ, 0x7610, R62 ;  /* 0x00007610ff3e7816 */ /* 0x000fe4000000003e */
[-C--:B------:R-:W-:Y:S01]  /*1430*/  LEA.HI.X.SX32 R35, R52, R27.reuse, 0x1, P2 ;  /* 0x0000001b34237211 */ /* 0x080fe200010f0eff */
[----:B------:R-:W3:Y:S01]  /*1440*/  @!P4 LDG.E.U8 R60, desc[UR8][R22.64] ;  /* 0x00000008163cc981 */ /* 0x000ee2000c1e1100 */
[----:B------:R-:W-:-:S03]  /*1450*/  LEA.HI.X.SX32 R21, R48, R27, 0x1, P0 ;  /* 0x0000001b30157211 */ /* 0x000fc600000f0eff */
[----:B------:R1:W4:Y:S04]  /*1460*/  @!P3 LDG.E.U8 R58, desc[UR8][R34.64] ;  /* 0x00000008223ab981 */ /* 0x000328000c1e1100 */
[----:B------:R5:W4:Y:S01]  /*1470*/  @!P5 LDG.E.U8 R62, desc[UR8][R20.64] ;  /* 0x00000008143ed981 */ /* 0x000b22000c1e1100 */
[----:B------:R-:W-:Y:S01]  /*1480*/  BAR.SYNC.DEFER_BLOCKING 0x0 ;  /* 0x0000000000007b1d */ /* 0x000fe20000010000 */
[----:B------:R-:W-:Y:S02]  /*1490*/  LOP3.LUT R41, R0, 0x1f, RZ, 0xc0, !PT ;  /* 0x0000001f00297812 */ /* 0x000fe400078ec0ff */
[C---:B------:R-:W-:Y:S02]  /*14a0*/  IADD3 RZ, P2, R44.reuse, R15, RZ ;  /* 0x0000000f2cff7210 */ /* 0x040fe40007f5e0ff */
[----:B------:R-:W-:-:S02]  /*14b0*/  IADD3 RZ, P1, R44, R14, RZ ;  /* 0x0000000e2cff7210 */ /* 0x000fc40007f3e0ff */
[----:B------:R-:W-:Y:S01]  /*14c0*/  ISETP.GE.AND P0, PT, R41, UR6, PT ;  /* 0x0000000629007c0c */ /* 0x000fe2000bf06270 */
[C---:B0-----:R-:W-:Y:S01]  /*14d0*/  IMAD.X R43, R5.reuse, 0x1, R40, P2 ;  /* 0x00000001052b7824 */ /* 0x041fe200010e0628 */
[C---:B------:R-:W-:Y:S01]  /*14e0*/  IADD3 RZ, P2, R44.reuse, R12, RZ ;  /* 0x0000000c2cff7210 */ /* 0x040fe20007f5e0ff */
[C---:B-1----:R-:W-:Y:S01]  /*14f0*/  IMAD.X R35, R5.reuse, 0x1, R38, P1 ;  /* 0x0000000105237824 */ /* 0x042fe200008e0626 */
[C---:B------:R-:W-:Y:S02]  /*1500*/  IADD3 RZ, P3, R44.reuse, R13, RZ ;  /* 0x0000000d2cff7210 */ /* 0x040fe40007f7e0ff */
[C---:B------:R-:W-:Y:S01]  /*1510*/  IADD3 RZ, P1, R44.reuse, R11, RZ ;  /* 0x0000000b2cff7210 */ /* 0x040fe20007f3e0ff */
[C---:B------:R-:W-:Y:S01]  /*1520*/  IMAD.IADD R34, R44.reuse, 0x1, R14 ;  /* 0x000000012c227824 */ /* 0x040fe200078e020e */
[----:B------:R-:W-:Y:S01]  /*1530*/  PRMT R64, RZ, 0x7610, R64 ;  /* 0x00007610ff407816 */ /* 0x000fe20000000040 */
[C---:B------:R-:W-:Y:S01]  /*1540*/  IMAD.IADD R42, R44.reuse, 0x1, R15 ;  /* 0x000000012c2a7824 */ /* 0x040fe200078e020f */
[----:B------:R-:W-:Y:S01]  /*1550*/  PRMT R66, RZ, 0x7610, R66 ;  /* 0x00007610ff427816 */ /* 0x000fe20000000042 */
[----:B-----5:R-:W-:Y:S01]  /*1560*/  IMAD.X R21, R5, 0x1, R32, P2 ;  /* 0x0000000105157824 */ /* 0x020fe200010e0620 */
[----:B------:R-:W-:Y:S01]  /*1570*/  PRMT R57, RZ, 0x7610, R57 ;  /* 0x00007610ff397816 */ /* 0x000fe20000000039 */
[C---:B------:R-:W-:Y:S01]  /*1580*/  IMAD.IADD R68, R44.reuse, 0x1, R13 ;  /* 0x000000012c447824 */ /* 0x040fe200078e020d */
[C---:B------:R-:W-:Y:S01]  /*1590*/  IADD3 RZ, P2, R44.reuse, R9, RZ ;  /* 0x000000092cff7210 */ /* 0x040fe20007f5e0ff */
[----:B------:R-:W-:-:S02]  /*15a0*/  IMAD.IADD R20, R44, 0x1, R12 ;  /* 0x000000012c147824 */ /* 0x000fc400078e020c */
[C---:B------:R-:W-:Y:S01]  /*15b0*/  IMAD.X R69, R5.reuse, 0x1, R36, P3 ;  /* 0x0000000105457824 */ /* 0x040fe200018e0624 */
[C---:B------:R-:W-:Y:S01]  /*15c0*/  IADD3 RZ, P3, R44.reuse, R10, RZ ;  /* 0x0000000a2cff7210 */ /* 0x040fe20007f7e0ff */
[----:B------:R-:W-:Y:S01]  /*15d0*/  IMAD.X R23, R5, 0x1, R30, P1 ;  /* 0x0000000105177824 */ /* 0x000fe200008e061e */
[C---:B------:R-:W-:Y:S01]  /*15e0*/  IADD3 RZ, P1, R44.reuse, R3, RZ ;  /* 0x000000032cff7210 */ /* 0x040fe20007f3e0ff */
[----:B------:R-:W-:Y:S01]  /*15f0*/  IMAD.IADD R22, R44, 0x1, R11 ;  /* 0x000000012c167824 */ /* 0x000fe200078e020b */
[----:B------:R-:W-:Y:S02]  /*1600*/  PRMT R59, RZ, 0x7610, R59 ;  /* 0x00007610ff3b7816 */ /* 0x000fe4000000003b */
[----:B------:R-:W-:Y:S01]  /*1610*/  PRMT R61, RZ, 0x7610, R61 ;  /* 0x00007610ff3d7816 */ /* 0x000fe2000000003d */
[----:B--2---:R-:W-:Y:S04]  /*1620*/  STS.U8 [R31+UR4], R56 ;  /* 0x000000381f007988 */ /* 0x004fe80008000004 */
[----:B---3--:R-:W-:Y:S04]  /*1630*/  STS.U8 [R31+UR4+0x100], R60 ;  /* 0x0001003c1f007988 */ /* 0x008fe80008000004 */
[----:B----4-:R-:W-:Y:S04]  /*1640*/  STS.U8 [R33+UR4+0x80], R58 ;  /* 0x0000803a21007988 */ /* 0x010fe80008000004 */
[----:B------:R0:W-:Y:S01]  /*1650*/  STS.U8 [R33+UR4+0x180], R62 ;  /* 0x0001803e21007988 */ /* 0x0001e20008000004 */
[----:B------:R-:W-:Y:S01]  /*1660*/  BAR.SYNC.DEFER_BLOCKING 0x0 ;  /* 0x0000000000007b1d */ /* 0x000fe20000010000 */
[----:B0-----:R-:W-:-:S05]  /*1670*/  PRMT R62, RZ, 0x7610, R62 ;  /* 0x00007610ff3e7816 */ /* 0x001fca000000003e */
[----:B------:R0:W2:Y:S04]  /*1680*/  @!P0 LDG.E.U8 R64, desc[UR8][R34.64] ;  /* 0x0000000822408981 */ /* 0x0000a8000c1e1100 */
[----:B------:R1:W3:Y:S04]  /*1690*/  @!P0 LDG.E.U8 R66, desc[UR8][R42.64] ;  /* 0x000000082a428981 */ /* 0x0002e8000c1e1100 */
[----:B------:R4:W5:Y:S01]  /*16a0*/  @!P0 LDG.E.U8 R62, desc[UR8][R68.64] ;  /* 0x00000008443e8981 */ /* 0x000962000c1e1100 */
[----:B0-----:R-:W-:-:S03]  /*16b0*/  PRMT R34, RZ, 0x7610, R34 ;  /* 0x00007610ff227816 */ /* 0x001fc60000000022 */
[----:B------:R0:W2:Y:S01]  /*16c0*/  @!P0 LDG.E.U8 R57, desc[UR8][R20.64] ;  /* 0x0000000814398981 */ /* 0x0000a2000c1e1100 */
[----:B------:R-:W-:Y:S01]  /*16d0*/  PRMT R35, RZ, 0x7610, R35 ;  /* 0x00007610ff237816 */ /* 0x000fe20000000023 */
[C---:B-1----:R-:W-:Y:S02]  /*16e0*/  IMAD.IADD R42, R44.reuse, 0x1, R9 ;  /* 0x000000012c2a7824 */ /* 0x042fe400078e0209 */
[C---:B------:R-:W-:Y:S01]  /*16f0*/  IMAD.X R43, R5.reuse, 0x1, R26, P2 ;  /* 0x00000001052b7824 */ /* 0x040fe200010e061a */
[----:B------:R-:W2:Y:S01]  /*1700*/  @!P0 LDG.E.U8 R59, desc[UR8][R22.64] ;  /* 0x00000008163b8981 */ /* 0x000ea2000c1e1100 */
[C---:B----4-:R-:W-:Y:S02]  /*1710*/  IMAD.IADD R68, R44.reuse, 0x1, R3 ;  /* 0x000000012c447824 */ /* 0x050fe400078e0203 */
[----:B------:R-:W-:Y:S01]  /*1720*/  IMAD.X R69, R5, 0x1, R24, P1 ;  /* 0x0000000105457824 */ /* 0x000fe200008e0618 */
[----:B------:R-:W4:Y:S01]  /*1730*/  @!P0 LDG.E.U8 R34, desc[UR8][R42.64] ;  /* 0x000000082a228981 */ /* 0x000f22000c1e1100 */
[----:B0-----:R-:W-:-:S02]  /*1740*/  IMAD.IADD R20, R44, 0x1, R10 ;  /* 0x000000012c147824 */ /* 0x001fc400078e020a */
[----:B------:R-:W-:Y:S01]  /*1750*/  IMAD.X R21, R5, 0x1, R28, P3 ;  /* 0x0000000105157824 */ /* 0x000fe200018e061c */
[----:B------:R-:W4:Y:S04]  /*1760*/  @!P0 LDG.E.U8 R35, desc[UR8][R68.64] ;  /* 0x0000000844238981 */ /* 0x000f28000c1e1100 */
[----:B------:R0:W4:Y:S04]  /*1770*/  @!P0 LDG.E.U8 R61, desc[UR8][R20.64] ;  /* 0x00000008143d8981 */ /* 0x000128000c1e1100 */
[----:B------:R-:W-:Y:S04]  /*1780*/  LDS.U8 R41, [R8+UR4+0x20] ;  /* 0x0000200408297984 */ /* 0x000fe80008000000 */
[----:B------:R-:W-:Y:S04]  /*1790*/  LDS.U8 R56, [R8+UR4+0x30] ;  /* 0x0000300408387984 */ /* 0x000fe80008000000 */
[----:B0-----:R-:W-:Y:S04]  /*17a0*/  LDS.U8 R20, [R8+UR4] ;  /* 0x0000000408147984 */ /* 0x001fe80008000000 */
[----:B------:R-:W0:Y:S04]  /*17b0*/  LDS.U8 R21, [R8+UR4+0x10] ;  /* 0x0000100408157984 */ /* 0x000e280008000000 */
[----:B------:R-:W-:Y:S04]  /*17c0*/  LDS.U8 R22, [R8+UR4+0x100] ;  /* 0x0001000408167984 */ /* 0x000fe80008000000 */
[----:B------:R-:W1:Y:S04]  /*17d0*/  LDS.U8 R23, [R8+UR4+0x110] ;  /* 0x0001100408177984 */ /* 0x000e680008000000 */
[----:B------:R-:W-:Y:S04]  /*17e0*/  LDS.U8 R45, [R8+UR4+0x120] ;  /* 0x00012004082d7984 */ /* 0x000fe80008000000 */
[----:B------:R-:W-:Y:S04]  /*17f0*/  LDS.U8 R58, [R8+UR4+0x130] ;  /* 0x00013004083a7984 */ /* 0x000fe80008000000 */
[----:B------:R-:W-:Y:S04]  /*1800*/  LDS.U8 R42, [R4+UR4] ;  /* 0x00000004042a7984 */ /* 0x000fe80008000000 */
[----:B------:R-:W1:Y:S04]  /*1810*/  LDS.U8 R43, [R4+UR4+0x10] ;  /* 0x00001004042b7984 */ /* 0x000e680008000000 */
[----:B------:R-:W-:Y:S04]  /*1820*/  LDS.U8 R47, [R4+UR4+0x20] ;  /* 0x00002004042f7984 */ /* 0x000fe80008000000 */
[----:B------:R-:W-:Y:S04]  /*1830*/  LDS.U8 R60, [R4+UR4+0x30] ;  /* 0x00003004043c7984 */ /* 0x000fe80008000000 */
[----:B------:R-:W-:Y:S04]  /*1840*/  LDS.U8 R53, [R4+UR4+0x100] ;  /* 0x0001000404357984 */ /* 0x000fe80008000000 */
[----:B------:R-:W1:Y:S04]  /*1850*/  LDS.U8 R55, [R4+UR4+0x110] ;  /* 0x0001100404377984 */ /* 0x000e680008000000 */
[----:B------:R-:W-:Y:S04]  /*1860*/  LDS.U8 R49, [R4+UR4+0x120] ;  /* 0x0001200404317984 */ /* 0x000fe80008000000 */
[----:B------:R-:W-:Y:S01]  /*1870*/  LDS.U8 R51, [R4+UR4+0x130] ;  /* 0x0001300404337984 */ /* 0x000fe20008000000 */
[----:B------:R-:W-:Y:S01]  /*1880*/  BAR.SYNC.DEFER_BLOCKING 0x0 ;  /* 0x0000000000007b1d */ /* 0x000fe20000010000 */
[----:B0-----:R-:W-:-:S02]  /*1890*/  IMAD R20, R21, 0x100, R20 ;  /* 0x0000010015147824 */ /* 0x001fc400078e0214 */
[----:B-1----:R-:W-:-:S03]  /*18a0*/  IMAD R22, R23, 0x100, R22 ;  /* 0x0000010017167824 */ /* 0x002fc600078e0216 */
[----:B------:R-:W-:Y:S01]  /*18b0*/  F2FP.F16.E4M3.UNPACK_B R20, R20 ;  /* 0x00000014ff14723e */ /* 0x000fe200020006ff */
[----:B------:R-:W-:Y:S01]  /*18c0*/  IMAD R21, R43, 0x100, R42 ;  /* 0x000001002b157824 */ /* 0x000fe200078e022a */
[----:B------:R-:W-:-:S04]  /*18d0*/  F2FP.F16.E4M3.UNPACK_B R22, R22 ;  /* 0x00000016ff16723e */ /* 0x000fc800020006ff */
[----:B------:R-:W-:Y:S01]  /*18e0*/  F2FP.F16.E4M3.UNPACK_B R21, R21 ;  /* 0x00000015ff15723e */ /* 0x000fe200020006ff */
[----:B------:R-:W-:-:S05]  /*18f0*/  IMAD R23, R55, 0x100, R53 ;  /* 0x0000010037177824 */ /* 0x000fca00078e0235 */
[----:B------:R-:W-:Y:S01]  /*1900*/  F2FP.F16.E4M3.UNPACK_B R23, R23 ;  /* 0x00000017ff17723e */ /* 0x000fe200020006ff */
[----:B------:R-:W-:Y:S01]  /*1910*/  USHF.R.S32.HI UR7, URZ, 0x1f, UR5 ;  /* 0x0000001f3f077899 */ /* 0x000fe20008011405 */
[----:B------:R-:W-:Y:S01]  /*1920*/  VIADD R39, R39, 0xffffffff ;  /* 0xffffffff27277836 */ /* 0x000fe20000000000 */
[----:B------:R-:W-:-:S04]  /*1930*/  IADD3 R10, P0, R10, UR5, RZ ;  /* 0x000000050a0a7c10 */ /* 0x000fc8000ff1e0ff */
[----:B------:R-:W-:Y:S02]  /*1940*/  IADD3.X R28, R28, UR7, RZ, P0, !PT ;  /* 0x000000071c1c7c10 */ /* 0x000fe400087fe4ff */
[----:B------:R-:W-:Y:S02]  /*1950*/  ISETP.NE.U32.AND P0, PT, R39, RZ, PT ;  /* 0x000000ff2700720c */ /* 0x000fe40003f05070 */
[----:B------:R-:W-:Y:S02]  /*1960*/  IADD3 R3, P5, R3, UR5, RZ ;  /* 0x0000000503037c10 */ /* 0x000fe4000ffbe0ff */
[----:B------:R-:W-:Y:S02]  /*1970*/  IADD3 R9, P6, R9, UR5, RZ ;  /* 0x0000000509097c10 */ /* 0x000fe4000ffde0ff */
[----:B------:R-:W-:Y:S02]  /*1980*/  IADD3.X R24, R24, UR7, RZ, P5, !PT ;  /* 0x0000000718187c10 */ /* 0x000fe4000affe4ff */
[----:B------:R-:W-:-:S02]  /*1990*/  IADD3 R11, P1, R11, UR5, RZ ;  /* 0x000000050b0b7c10 */ /* 0x000fc4000ff3e0ff */
[----:B------:R-:W-:Y:S02]  /*19a0*/  IADD3 R12, P2, R12, UR5, RZ ;  /* 0x000000050c0c7c10 */ /* 0x000fe4000ff5e0ff */
[----:B------:R-:W-:Y:S02]  /*19b0*/  IADD3 R13, P3, R13, UR5, RZ ;  /* 0x000000050d0d7c10 */ /* 0x000fe4000ff7e0ff */
[----:B------:R-:W-:Y:S02]  /*19c0*/  IADD3 R14, P4, R14, UR5, RZ ;  /* 0x000000050e0e7c10 */ /* 0x000fe4000ff9e0ff */
[----:B------:R-:W-:Y:S02]  /*19d0*/  IADD3 R15, P5, R15, UR5, RZ ;  /* 0x000000050f0f7c10 */ /* 0x000fe4000ffbe0ff */
[----:B------:R-:W-:Y:S01]  /*19e0*/  IADD3.X R26, R26, UR7, RZ, P6, !PT ;  /* 0x000000071a1a7c10 */ /* 0x000fe2000b7fe4ff */
[----:B------:R-:W-:Y:S01]  /*19f0*/  UIADD3 UR6, UR6, -0x20, URZ ;  /* 0xffffffe006067890 */ /* 0x000fe2000fffe03f */
[----:B------:R-:W-:-:S02]  /*1a00*/  IADD3 R25, P6, R54, R25, RZ ;  /* 0x0000001936197210 */ /* 0x000fc40007fde0ff */
[----:B------:R-:W-:Y:S02]  /*1a10*/  IADD3.X R30, R30, UR7, RZ, P1, !PT ;  /* 0x000000071e1e7c10 */ /* 0x000fe40008ffe4ff */
[----:B------:R-:W-:Y:S02]  /*1a20*/  IADD3.X R32, R32, UR7, RZ, P2, !PT ;  /* 0x0000000720207c10 */ /* 0x000fe400097fe4ff */
[----:B------:R-:W-:Y:S02]  /*1a30*/  IADD3.X R36, R36, UR7, RZ, P3, !PT ;  /* 0x0000000724247c10 */ /* 0x000fe40009ffe4ff */
[----:B------:R-:W-:Y:S02]  /*1a40*/  IADD3.X R38, R38, UR7, RZ, P4, !PT ;  /* 0x0000000726267c10 */ /* 0x000fe4000a7fe4ff */
[----:B------:R-:W-:Y:S02]  /*1a50*/  IADD3.X R40, R40, UR7, RZ, P5, !PT ;  /* 0x0000000728287c10 */ /* 0x000fe4000affe4ff */
[----:B------:R-:W-:Y:S01]  /*1a60*/  LEA.HI.X.SX32 R27, R54, R27, 0x1, P6 ;  /* 0x0000001b361b7211 */ /* 0x000fe200030f0eff */
[----:B---3--:R-:W-:Y:S04]  /*1a70*/  STS.U8 [R31+UR4], R66 ;  /* 0x000000421f007988 */ /* 0x008fe80008000004 */
[----:B-----5:R-:W-:Y:S04]  /*1a80*/  STS.U8 [R31+UR4+0x100], R62 ;  /* 0x0001003e1f007988 */ /* 0x020fe80008000004 */
[----:B--2---:R-:W-:Y:S04]  /*1a90*/  STS.U8 [R31+UR4+0x200], R59 ;  /* 0x0002003b1f007988 */ /* 0x004fe80008000004 */
[----:B----4-:R-:W-:Y:S04]  /*1aa0*/  STS.U8 [R31+UR4+0x300], R34 ;  /* 0x000300221f007988 */ /* 0x010fe80008000004 */
[----:B------:R-:W-:Y:S04]  /*1ab0*/  STS.U8 [R37+UR4+0x80], R64 ;  /* 0x0000804025007988 */ /* 0x000fe80008000004 */
[----:B------:R-:W-:Y:S04]  /*1ac0*/  STS.U8 [R37+UR4+0x180], R57 ;  /* 0x0001803925007988 */ /* 0x000fe80008000004 */
[----:B------:R-:W-:Y:S04]  /*1ad0*/  STS.U8 [R37+UR4+0x280], R61 ;  /* 0x0002803d25007988 */ /* 0x000fe80008000004 */
[----:B------:R-:W-:Y:S01]  /*1ae0*/  STS.U8 [R37+UR4+0x380], R35 ;  /* 0x0003802325007988 */ /* 0x000fe20008000004 */
[----:B------:R-:W-:Y:S06]  /*1af0*/  BAR.SYNC.DEFER_BLOCKING 0x0 ;  /* 0x0000000000007b1d */ /* 0x000fec0000010000 */
[----:B------:R-:W0:Y:S02]  /*1b00*/  LDSM.16.M88.2 R34, [R29] ;  /* 0x000000001d22783b */ /* 0x000e240000000100 */
[----:B0-----:R-:W-:-:S02]  /*1b10*/  F2FP.F16.E4M3.UNPACK_B R42, R34 ;  /* 0x00000022ff2a723e */ /* 0x001fc400020006ff */
[----:B------:R-:W-:-:S07]  /*1b20*/  F2FP.F16.E4M3.UNPACK_B R43, R35 ;  /* 0x00000023ff2b723e */ /* 0x000fce00020006ff */
[----:B------:R-:W-:Y:S01]  /*1b30*/  HMMA.16816.F32 R16, R20, R42, R16 ;  /* 0x0000002a1410723c */ /* 0x000fe20000001810 */
[----:B------:R-:W-:-:S06]  /*1b40*/  F2FP.F16.E4M3.UNPACK_B R34, R34.H1 ;  /* 0x00000022ff22723e */ /* 0x000fcc00030006ff */
[----:B------:R-:W-:Y:S02]  /*1b50*/  IMAD R20, R56, 0x100, R41 ;  /* 0x0000010038147824 */ /* 0x000fe400078e0229 */
[----:B------:R-:W-:Y:S02]  /*1b60*/  IMAD R22, R58, 0x100, R45 ;  /* 0x000001003a167824 */ /* 0x000fe400078e022d */
[----:B------:R-:W-:Y:S02]  /*1b70*/  IMAD R21, R60, 0x100, R47 ;  /* 0x000001003c157824 */ /* 0x000fe400078e022f */
[----:B------:R-:W-:Y:S01]  /*1b80*/  IMAD R23, R51, 0x100, R49 ;  /* 0x0000010033177824 */ /* 0x000fe200078e0231 */
[----:B------:R-:W-:Y:S02]  /*1b90*/  F2FP.F16.E4M3.UNPACK_B R20, R20 ;  /* 0x00000014ff14723e */ /* 0x000fe400020006ff */
[----:B------:R-:W-:Y:S02]  /*1ba0*/  F2FP.F16.E4M3.UNPACK_B R22, R22 ;  /* 0x00000016ff16723e */ /* 0x000fe400020006ff */
[----:B------:R-:W-:-:S02]  /*1bb0*/  F2FP.F16.E4M3.UNPACK_B R21, R21 ;  /* 0x00000015ff15723e */ /* 0x000fc400020006ff */
[----:B------:R-:W-:Y:S02]  /*1bc0*/  F2FP.F16.E4M3.UNPACK_B R23, R23 ;  /* 0x00000017ff17723e */ /* 0x000fe400020006ff */
[----:B------:R-:W-:-:S07]  /*1bd0*/  F2FP.F16.E4M3.UNPACK_B R35, R35.H1 ;  /* 0x00000023ff23723e */ /* 0x000fce00030006ff */
[----:B------:R-:W-:Y:S01]  /*1be0*/  HMMA.16816.F32 R16, R20, R34, R16 ;  /* 0x000000221410723c */ /* 0x000fe20000001810 */
[----:B------:R-:W-:-:S08]  /*1bf0*/  NOP ;  /* 0x0000000000007918 */ /* 0x000fd00000000000 */
[----:B------:R-:W-:-:S15]  /*1c00*/  @P0 BRA `(.L_x_1) ;  /* 0xfffffff400b80947 */ /* 0x000fde000383ffff */
.L_x_0:
[----:B------:R-:W-:Y:S01]  /*1c10*/  BAR.SYNC.DEFER_BLOCKING 0x0 ;  /* 0x0000000000007b1d */ /* 0x000fe20000010000 */
[C---:B------:R-:W-:Y:S01]  /*1c20*/  IMAD.SHL.U32 R3, R0.reuse, 0x10, RZ ;  /* 0x0000001000037824 */ /* 0x040fe200078e00ff */
[--C-:B------:R-:W-:Y:S02]  /*1c30*/  SHF.R.U32.HI R8, RZ, 0x5, R0.reuse ;  /* 0x00000005ff087819 */ /* 0x100fe40000011600 */
[----:B------:R-:W-:Y:S02]  /*1c40*/  LOP3.LUT R4, R0, 0x1f, RZ, 0xc0, !PT ;  /* 0x0000001f00047812 */ /* 0x000fe400078ec0ff */
[----:B------:R-:W-:Y:S01]  /*1c50*/  LOP3.LUT R3, R3, 0x180, RZ, 0xc0, !PT ;  /* 0x0000018003037812 */ /* 0x000fe200078ec0ff */
[----:B------:R-:W-:Y:S01]  /*1c60*/  ULDC.64 UR6, c[0x0][0x228] ;  /* 0x00008a0000067ab9 */ /* 0x000fe20000000a00 */
[----:B------:R-:W-:Y:S02]  /*1c70*/  F2FP.SATFINITE.E4M3.F32.PACK_AB_MERGE_C R16, R17, R16, RZ ;  /* 0x000000101110723e */ /* 0x000fe400048070ff */
[----:B------:R-:W-:Y:S01]  /*1c80*/  SGXT.U32 R8, R8, 0x2 ;  /* 0x000000020808781a */ /* 0x000fe20000000000 */
[----:B------:R-:W-:Y:S01]  /*1c90*/  IMAD R5, R4, 0x4, R3 ;  /* 0x0000000404057824 */ /* 0x000fe200078e0203 */
[----:B------:R-:W-:-:S02]  /*1ca0*/  LOP3.LUT R7, R7, 0x1c, R0, 0xf8, !PT ;  /* 0x0000001c07077812 */ /* 0x000fc400078ef800 */
[----:B------:R-:W-:Y:S02]  /*1cb0*/  F2FP.SATFINITE.E4M3.F32.PACK_AB_MERGE_C R18, R19, R18, RZ ;  /* 0x000000121312723e */ /* 0x000fe400048070ff */
[----:B------:R-:W-:Y:S02]  /*1cc0*/  LOP3.LUT R3, R16, 0xffff, RZ, 0xc0, !PT ;  /* 0x0000ffff10037812 */ /* 0x000fe400078ec0ff */
[----:B------:R-:W-:Y:S02]  /*1cd0*/  LOP3.LUT R7, R7, R8, RZ, 0xfc, !PT ;  /* 0x0000000807077212 */ /* 0x000fe400078efcff */
[----:B------:R-:W-:Y:S02]  /*1ce0*/  LOP3.LUT R4, R18, 0xffff, RZ, 0xc0, !PT ;  /* 0x0000ffff12047812 */ /* 0x000fe400078ec0ff */
[----:B------:R-:W-:Y:S02]  /*1cf0*/  SHF.R.U32.HI R3, RZ, 0x8, R3 ;  /* 0x00000008ff037819 */ /* 0x000fe40000011603 */
[C---:B------:R-:W-:Y:S01]  /*1d00*/  LOP3.LUT R8, R7.reuse, 0x40, RZ, 0x3c, !PT ;  /* 0x0000004007087812 */ /* 0x040fe200078e3cff */
[----:B------:R-:W-:Y:S01]  /*1d10*/  STS.U8 [R7+UR4], R16 ;  /* 0x0000001007007988 */ /* 0x000fe20008000004 */
[----:B------:R-:W-:-:S02]  /*1d20*/  LOP3.LUT R9, R7, 0x20, RZ, 0x3c, !PT ;  /* 0x0000002007097812 */ /* 0x000fc400078e3cff */
[----:B------:R-:W-:Y:S01]  /*1d30*/  SHF.R.U32.HI R4, RZ, 0x8, R4 ;  /* 0x00000008ff047819 */ /* 0x000fe20000011604 */
[----:B------:R0:W-:Y:S01]  /*1d40*/  STS.U8 [R8+UR4+0x100], R3 ;  /* 0x0001000308007988 */ /* 0x0001e20008000004 */
[----:B------:R-:W-:Y:S02]  /*1d50*/  LOP3.LUT R11, R7, 0x60, RZ, 0x3c, !PT ;  /* 0x00000060070b7812 */ /* 0x000fe400078e3cff */
[--C-:B------:R-:W-:Y:S01]  /*1d60*/  LOP3.LUT R10, R5, 0x60, R0.reuse, 0x78, !PT ;  /* 0x00000060050a7812 */ /* 0x100fe200078e7800 */
[----:B------:R1:W-:Y:S01]  /*1d70*/  STS.U8 [R9+UR4+0x80], R18 ;  /* 0x0000801209007988 */ /* 0x0003e20008000004 */
[----:B------:R-:W-:Y:S02]  /*1d80*/  SHF.R.U32.HI R13, RZ, 0x4, R0 ;  /* 0x00000004ff0d7819 */ /* 0x000fe40000011600 */
[----:B------:R-:W-:Y:S01]  /*1d90*/  ISETP.GE.AND P0, PT, R2, UR6, PT ;  /* 0x0000000602007c0c */ /* 0x000fe2000bf06270 */
[----:B------:R2:W-:Y:S01]  /*1da0*/  STS.U8 [R11+UR4+0x180], R4 ;  /* 0x000180040b007988 */ /* 0x0005e20008000004 */
[----:B------:R-:W-:Y:S01]  /*1db0*/  SGXT.U32 R13, R13, 0x3 ;  /* 0x000000030d0d781a */ /* 0x000fe20000000000 */
[----:B------:R-:W-:Y:S03]  /*1dc0*/  BAR.SYNC.DEFER_BLOCKING 0x0 ;  /* 0x0000000000007b1d */ /* 0x000fe60000010000 */
[----:B------:R-:W-:-:S02]  /*1dd0*/  LOP3.LUT R0, R6, 0x18, R13, 0xfe, !PT ;  /* 0x0000001806007812 */ /* 0x000fc400078efe0d */
[----:B0-----:R-:W-:-:S04]  /*1de0*/  LOP3.LUT R3, R6, R13, RZ, 0xfc, !PT ;  /* 0x0000000d06037212 */ /* 0x001fc800078efcff */
[----:B------:R-:W-:Y:S01]  /*1df0*/  ISETP.LT.AND P3, PT, R3, UR7, !P0 ;  /* 0x0000000703007c0c */ /* 0x000fe2000c761270 */
[----:B------:R-:W0:Y:S01]  /*1e00*/  LDS R10, [R10+UR4] ;  /* 0x000000040a0a7984 */ /* 0x000e220008000800 */
[----:B------:R-:W-:Y:S02]  /*1e10*/  ULDC UR4, c[0x0][0x244] ;  /* 0x0000910000047ab9 */ /* 0x000fe40000000800 */
[----:B------:R-:W-:Y:S01]  /*1e20*/  IMAD R5, R2, UR4, RZ ;  /* 0x0000000402057c24 */ /* 0x000fe2000f8e02ff */
[----:B------:R-:W-:Y:S01]  /*1e30*/  ULDC.64 UR4, c[0x0][0x220] ;  /* 0x0000880000047ab9 */ /* 0x000fe20000000a00 */
[C-C-:B------:R-:W-:Y:S02]  /*1e40*/  LOP3.LUT R2, R6.reuse, 0x10, R13.reuse, 0xfe, !PT ;  /* 0x0000001006027812 */ /* 0x140fe400078efe0d */
[----:B------:R-:W-:Y:S02]  /*1e50*/  LOP3.LUT R6, R6, 0x8, R13, 0xfe, !PT ;  /* 0x0000000806067812 */ /* 0x000fe400078efe0d */
[----:B------:R-:W-:Y:S01]  /*1e60*/  IADD3 R8, P1, R5, UR4, RZ ;  /* 0x0000000405087c10 */ /* 0x000fe2000ff3e0ff */
[----:B------:R-:W-:Y:S01]  /*1e70*/  ULDC UR4, c[0x0][0x248] ;  /* 0x0000920000047ab9 */ /* 0x000fe20000000800 */
[C---:B------:R-:W-:Y:S01]  /*1e80*/  ISETP.LT.AND P2, PT, R6.reuse, UR7, !P0 ;  /* 0x0000000706007c0c */ /* 0x040fe2000c741270 */
[----:B------:R-:W-:Y:S01]  /*1e90*/  IMAD R3, R3, UR4, RZ ;  /* 0x0000000403037c24 */ /* 0x000fe2000f8e02ff */
[----:B------:R-:W-:Y:S01]  /*1ea0*/  LEA.HI.X.SX32 R12, R5, UR5, 0x1, P1 ;  /* 0x00000005050c7c11 */ /* 0x000fe200088f0eff */
[----:B------:R-:W-:Y:S01]  /*1eb0*/  IMAD R5, R6, UR4, RZ ;  /* 0x0000000406057c24 */ /* 0x000fe2000f8e02ff */
[C---:B------:R-:W-:Y:S01]  /*1ec0*/  ISETP.LT.AND P1, PT, R2.reuse, UR7, !P0 ;  /* 0x0000000702007c0c */ /* 0x040fe2000c721270 */
[----:B------:R-:W-:Y:S01]  /*1ed0*/  IMAD R7, R2, UR4, RZ ;  /* 0x0000000402077c24 */ /* 0x000fe2000f8e02ff */
[C---:B------:R-:W-:Y:S01]  /*1ee0*/  ISETP.LT.AND P0, PT, R0.reuse, UR7, !P0 ;  /* 0x0000000700007c0c */ /* 0x040fe2000c701270 */
[----:B-1----:R-:W-:Y:S01]  /*1ef0*/  IMAD R9, R0, UR4, RZ ;  /* 0x0000000400097c24 */ /* 0x002fe2000f8e02ff */
[----:B------:R-:W-:-:S02]  /*1f00*/  IADD3 R2, P4, R3, R8, RZ ;  /* 0x0000000803027210 */ /* 0x000fc40007f9e0ff */
[-C--:B--2---:R-:W-:Y:S02]  /*1f10*/  IADD3 R4, P6, R5, R8.reuse, RZ ;  /* 0x0000000805047210 */ /* 0x084fe40007fde0ff */
[----:B------:R-:W-:Y:S02]  /*1f20*/  IADD3 R6, P5, R7, R8, RZ ;  /* 0x0000000807067210 */ /* 0x000fe40007fbe0ff */
[-C--:B------:R-:W-:Y:S02]  /*1f30*/  LEA.HI.X.SX32 R3, R3, R12.reuse, 0x1, P4 ;  /* 0x0000000c03037211 */ /* 0x080fe400020f0eff */
[-C--:B------:R-:W-:Y:S02]  /*1f40*/  LEA.HI.X.SX32 R5, R5, R12.reuse, 0x1, P6 ;  /* 0x0000000c05057211 */ /* 0x080fe400030f0eff */
[----:B------:R-:W-:Y:S02]  /*1f50*/  LEA.HI.X.SX32 R7, R7, R12, 0x1, P5 ;  /* 0x0000000c07077211 */ /* 0x000fe400028f0eff */
[----:B------:R-:W-:-:S04]  /*1f60*/  IADD3 R8, P4, R9, R8, RZ ;  /* 0x0000000809087210 */ /* 0x000fc80007f9e0ff */
[----:B------:R-:W-:Y:S02]  /*1f70*/  LEA.HI.X.SX32 R9, R9, R12, 0x1, P4 ;  /* 0x0000000c09097211 */ /* 0x000fe400020f0eff */
[C---:B0-----:R-:W-:Y:S02]  /*1f80*/  PRMT R11, R10.reuse, 0x7770, RZ ;  /* 0x000077700a0b7816 */ /* 0x041fe400000000ff */
[C---:B------:R-:W-:Y:S02]  /*1f90*/  PRMT R13, R10.reuse, 0x7771, RZ ;  /* 0x000077710a0d7816 */ /* 0x040fe400000000ff */
[C---:B------:R-:W-:Y:S01]  /*1fa0*/  PRMT R15, R10.reuse, 0x7772, RZ ;  /* 0x000077720a0f7816 */ /* 0x040fe200000000ff */
[----:B------:R0:W-:Y:S01]  /*1fb0*/  @P3 STG.E.U8 desc[UR8][R2.64], R11 ;  /* 0x0000000b02003986 */ /* 0x0001e2000c101108 */
[----:B------:R-:W-:-:S03]  /*1fc0*/  PRMT R17, R10, 0x7773, RZ ;  /* 0x000077730a117816 */ /* 0x000fc600000000ff */
[----:B------:R0:W-:Y:S04]  /*1fd0*/  @P2 STG.E.U8 desc[UR8][R4.64], R13 ;  /* 0x0000000d04002986 */ /* 0x0001e8000c101108 */
[----:B------:R0:W-:Y:S01]  /*1fe0*/  @P1 STG.E.U8 desc[UR8][R6.64], R15 ;  /* 0x0000000f06001986 */ /* 0x0001e2000c101108 */
[----:B------:R-:W-:Y:S05]  /*1ff0*/  @!P0 EXIT ;  /* 0x000000000000894d */ /* 0x000fea0003800000 */
[----:B------:R-:W-:Y:S01]  /*2000*/  STG.E.U8 desc[UR8][R8.64], R17 ;  /* 0x0000001108007986 */ /* 0x000fe2000c101108 */
[----:B------:R-:W-:Y:S05]  /*2010*/  EXIT ;  /* 0x000000000000794d */ /* 0x000fea0003800000 */
.L_x_2:
[----:B------:R-:W-:-:S00]  /*2020*/  BRA `(.L_x_2) ;  /* 0xfffffffc00fc7947 */ /* 0x000fc0000383ffff */
[----:B------:R-:W-:-:S00]  /*2030*/  NOP ;  /* 0x0000000000007918 */ /* 0x000fc00000000000 */
        /* <DEDUP_REMOVED lines=12> */
.L_x_3:


//--------------------- .nv.shared.matmul_kernel  --------------------------
	.section	.nv.shared.matmul_kernel,"aw",@nobits
	.sectionflags	@""
	.align	16
	.zero		1024


//--------------------- .nv.shared.reserved.0     --------------------------
	.section	.nv.shared.reserved.0,"aw",@nobits
	.weak		__nv_reservedSMEM_offset_0_alias
	.size		__nv_reservedSMEM_offset_0_alias, 0, 0
	.other		__nv_reservedSMEM_offset_0_alias,@"STO_CUDA_RESERVED_SHARED STV_DEFAULT"
__nv_reservedSMEM_offset_0_alias:
	.zero		0


//--------------------- .nv.constant0.matmul_kernel --------------------------
	.section	.nv.constant0.matmul_kernel,"a",@progbits
	.sectionflags	@""
	.align	4
.nv.constant0.matmul_kernel:
	.zero		608


//--------------------- SYMBOLS --------------------------

	.type		.nv.reservedSmem.offset0,@object
	.size		.nv.reservedSmem.offset0,0x4
